//
// Generated by NVIDIA NVVM Compiler
//
// Compiler Build ID: CL-36424714
// Cuda compilation tools, release 13.0, V13.0.88
// Based on NVVM 20.0.0
//

.version 9.0
.target sm_100
.address_size 64

	// .globl	discretize_kernel
.func  (.param .b64 func_retval0) __internal_accurate_pow
(
	.param .b64 __internal_accurate_pow_param_0
)
;

.visible .entry discretize_kernel(
	.param .u64 .ptr .align 1 discretize_kernel_param_0,
	.param .u64 .ptr .align 1 discretize_kernel_param_1,
	.param .u64 .ptr .align 1 discretize_kernel_param_2,
	.param .u64 discretize_kernel_param_3,
	.param .u64 discretize_kernel_param_4
)
{
	.reg .pred 	%p<45>;
	.reg .b32 	%r<77>;
	.reg .b32 	%f<3>;
	.reg .b64 	%rd<32>;
	.reg .b64 	%fd<149>;

	ld.param.u64 	%rd16, [discretize_kernel_param_0];
	ld.param.u64 	%rd17, [discretize_kernel_param_2];
	cvta.to.global.u64 	%rd18, %rd16;
	cvta.to.global.u64 	%rd19, %rd17;
	mov.u32 	%r14, %tid.x;
	cvt.u64.u32 	%rd1, %r14;
	mov.u32 	%r15, %tid.y;
	cvt.u64.u32 	%rd2, %r15;
	mul.wide.u32 	%rd20, %r14, 8;
	add.s64 	%rd3, %rd19, %rd20;
	mul.wide.u32 	%rd21, %r15, 24;
	add.s64 	%rd4, %rd18, %rd21;
	ld.global.u64 	%rd31, [%rd4+16];
	setp.eq.s64 	%p2, %rd31, 0;
	mov.f64 	%fd148, 0d0000000000000000;
	@%p2 bra 	$L__BB0_23;
	ld.global.f64 	%fd1, [%rd3];
	ld.global.u64 	%rd29, [%rd4];
	ld.global.u64 	%rd22, [%rd4+8];
	mov.f64 	%fd42, 0d4000000000000000;
	{
	.reg .b32 %temp; 
	mov.b64 	{%temp, %r1}, %fd42;
	}
	{
	.reg .b32 %temp; 
	mov.b64 	{%r16, %temp}, %fd42;
	}
	setp.lt.s32 	%p3, %r1, 1048576;
	mov.f64 	%fd43, 0d4360000000000000;
	{
	.reg .b32 %temp; 
	mov.b64 	{%temp, %r17}, %fd43;
	}
	{
	.reg .b32 %temp; 
	mov.b64 	{%r18, %temp}, %fd43;
	}
	mov.b32 	%r19, 1127219200;
	mov.b32 	%r20, -2147483648;
	mov.b64 	%fd2, {%r20, %r19};
	and.b32  	%r2, %r1, 2146435072;
	setp.eq.s32 	%p4, %r2, 1062207488;
	setp.lt.s32 	%p5, %r1, 0;
	selp.b32 	%r3, 0, 2146435072, %p5;
	and.b32  	%r21, %r1, 2147483647;
	setp.ne.s32 	%p6, %r21, 1071644672;
	and.pred  	%p1, %p4, %p6;
	selp.b32 	%r22, %r17, %r1, %p3;
	selp.b32 	%r23, %r18, %r16, %p3;
	add.s32 	%r4, %r22, -1;
	selp.f64 	%fd44, 0d4360000000000000, 0d4000000000000000, %p3;
	{
	.reg .b32 %temp; 
	mov.b64 	{%temp, %r5}, %fd44;
	}
	selp.b32 	%r24, -1077, -1023, %p3;
	shr.u32 	%r25, %r22, 20;
	add.s32 	%r6, %r24, %r25;
	and.b32  	%r26, %r22, 1048575;
	or.b32  	%r7, %r26, 1072693248;
	mov.b64 	%fd3, {%r23, %r7};
	{
	.reg .b32 %temp; 
	mov.b64 	{%r27, %temp}, %fd3;
	}
	{
	.reg .b32 %temp; 
	mov.b64 	{%temp, %r28}, %fd3;
	}
	add.s32 	%r29, %r28, -1048576;
	mov.b64 	%fd4, {%r27, %r29};
	add.s64 	%rd30, %rd22, 16;
	mov.f64 	%fd148, 0d0000000000000000;
	and.b32  	%r30, %r5, 2147483647;
$L__BB0_2:
	setp.eq.s32 	%p7, %r30, 0;
	setp.lt.s32 	%p8, %r1, 1048576;
	selp.f64 	%fd45, 0d4360000000000000, 0d4000000000000000, %p8;
	fma.rn.f64 	%fd46, %fd45, 0d7FF0000000000000, 0d7FF0000000000000;
	selp.f64 	%fd143, 0dFFF0000000000000, %fd46, %p7;
	setp.gt.u32 	%p9, %r4, 2146435070;
	ld.f64 	%fd47, [%rd29];
	sub.f64 	%fd7, %fd1, %fd47;
	ld.f64 	%fd8, [%rd30+-16];
	ld.f64 	%fd9, [%rd30];
	ld.f64 	%fd10, [%rd30+-8];
	@%p9 bra 	$L__BB0_4;
	setp.gt.u32 	%p10, %r7, 1073127582;
	selp.f64 	%fd48, %fd4, %fd3, %p10;
	selp.u32 	%r31, 1, 0, %p10;
	add.s32 	%r32, %r6, %r31;
	add.f64 	%fd49, %fd48, 0dBFF0000000000000;
	add.f64 	%fd50, %fd48, 0d3FF0000000000000;
	rcp.approx.ftz.f64 	%fd51, %fd50;
	neg.f64 	%fd52, %fd50;
	fma.rn.f64 	%fd53, %fd52, %fd51, 0d3FF0000000000000;
	fma.rn.f64 	%fd54, %fd53, %fd53, %fd53;
	fma.rn.f64 	%fd55, %fd54, %fd51, %fd51;
	mul.f64 	%fd56, %fd49, %fd55;
	fma.rn.f64 	%fd57, %fd49, %fd55, %fd56;
	mul.f64 	%fd58, %fd57, %fd57;
	fma.rn.f64 	%fd59, %fd58, 0d3EB1380B3AE80F1E, 0d3ED0EE258B7A8B04;
	fma.rn.f64 	%fd60, %fd59, %fd58, 0d3EF3B2669F02676F;
	fma.rn.f64 	%fd61, %fd60, %fd58, 0d3F1745CBA9AB0956;
	fma.rn.f64 	%fd62, %fd61, %fd58, 0d3F3C71C72D1B5154;
	fma.rn.f64 	%fd63, %fd62, %fd58, 0d3F624924923BE72D;
	fma.rn.f64 	%fd64, %fd63, %fd58, 0d3F8999999999A3C4;
	fma.rn.f64 	%fd65, %fd64, %fd58, 0d3FB5555555555554;
	sub.f64 	%fd66, %fd49, %fd57;
	add.f64 	%fd67, %fd66, %fd66;
	neg.f64 	%fd68, %fd57;
	fma.rn.f64 	%fd69, %fd68, %fd49, %fd67;
	mul.f64 	%fd70, %fd55, %fd69;
	mul.f64 	%fd71, %fd58, %fd65;
	fma.rn.f64 	%fd72, %fd71, %fd57, %fd70;
	xor.b32  	%r33, %r32, -2147483648;
	mov.b32 	%r34, 1127219200;
	mov.b64 	%fd73, {%r33, %r34};
	sub.f64 	%fd74, %fd73, %fd2;
	fma.rn.f64 	%fd75, %fd74, 0d3FE62E42FEFA39EF, %fd57;
	fma.rn.f64 	%fd76, %fd74, 0dBFE62E42FEFA39EF, %fd75;
	sub.f64 	%fd77, %fd76, %fd57;
	sub.f64 	%fd78, %fd72, %fd77;
	fma.rn.f64 	%fd79, %fd74, 0d3C7ABC9E3B39803F, %fd78;
	add.f64 	%fd143, %fd75, %fd79;
$L__BB0_4:
	add.f64 	%fd80, %fd143, %fd143;
	sqrt.rn.f64 	%fd81, %fd80;
	add.f64 	%fd82, %fd81, %fd81;
	rcp.rn.f64 	%fd83, %fd82;
	mul.f64 	%fd13, %fd10, %fd83;
	mul.f64 	%fd14, %fd10, 0d3FE0000000000000;
	div.rn.f64 	%fd15, %fd7, %fd14;
	{
	.reg .b32 %temp; 
	mov.b64 	{%temp, %r8}, %fd15;
	}
	abs.f64 	%fd16, %fd15;
	{ // callseq 0, 0
	.param .b64 param0;
	st.param.f64 	[param0], %fd16;
	.param .b64 retval0;
	call.uni (retval0), 
	__internal_accurate_pow, 
	(
	param0
	);
	ld.param.f64 	%fd84, [retval0];
	} // callseq 0
	setp.lt.s32 	%p14, %r8, 0;
	neg.f64 	%fd86, %fd84;
	selp.f64 	%fd87, %fd86, %fd84, %p4;
	selp.f64 	%fd88, %fd87, %fd84, %p14;
	setp.eq.f64 	%p15, %fd15, 0d0000000000000000;
	selp.b32 	%r35, %r8, 0, %p4;
	or.b32  	%r36, %r35, 2146435072;
	selp.b32 	%r37, %r36, %r35, %p5;
	mov.b32 	%r38, 0;
	mov.b64 	%fd89, {%r38, %r37};
	selp.f64 	%fd144, %fd89, %fd88, %p15;
	add.f64 	%fd90, %fd15, 0d4000000000000000;
	{
	.reg .b32 %temp; 
	mov.b64 	{%temp, %r39}, %fd90;
	}
	and.b32  	%r40, %r39, 2146435072;
	setp.ne.s32 	%p16, %r40, 2146435072;
	@%p16 bra 	$L__BB0_9;
	setp.num.f64 	%p17, %fd15, %fd15;
	@%p17 bra 	$L__BB0_7;
	mov.f64 	%fd91, 0d4000000000000000;
	add.rn.f64 	%fd144, %fd15, %fd91;
	bra.uni 	$L__BB0_9;
$L__BB0_7:
	setp.neu.f64 	%p18, %fd16, 0d7FF0000000000000;
	@%p18 bra 	$L__BB0_9;
	or.b32  	%r41, %r3, -2147483648;
	selp.b32 	%r42, %r41, %r3, %p1;
	selp.b32 	%r43, %r42, %r3, %p14;
	mov.b32 	%r44, 0;
	mov.b64 	%fd144, {%r44, %r43};
$L__BB0_9:
	setp.eq.f64 	%p23, %fd15, 0d3FF0000000000000;
	add.f64 	%fd92, %fd144, 0d3FF0000000000000;
	mul.f64 	%fd93, %fd92, 0d400921FB54442D18;
	selp.f64 	%fd94, 0d401921FB54442D18, %fd93, %p23;
	mul.f64 	%fd95, %fd14, %fd94;
	rcp.rn.f64 	%fd96, %fd95;
	mul.f64 	%fd21, %fd9, %fd96;
	div.rn.f64 	%fd22, %fd7, %fd13;
	{
	.reg .b32 %temp; 
	mov.b64 	{%temp, %r9}, %fd22;
	}
	abs.f64 	%fd23, %fd22;
	{ // callseq 1, 0
	.param .b64 param0;
	st.param.f64 	[param0], %fd23;
	.param .b64 retval0;
	call.uni (retval0), 
	__internal_accurate_pow, 
	(
	param0
	);
	ld.param.f64 	%fd97, [retval0];
	} // callseq 1
	setp.lt.s32 	%p24, %r9, 0;
	neg.f64 	%fd99, %fd97;
	selp.f64 	%fd100, %fd99, %fd97, %p4;
	selp.f64 	%fd101, %fd100, %fd97, %p24;
	setp.eq.f64 	%p25, %fd22, 0d0000000000000000;
	selp.b32 	%r45, %r9, 0, %p4;
	or.b32  	%r46, %r45, 2146435072;
	selp.b32 	%r47, %r46, %r45, %p5;
	mov.b32 	%r48, 0;
	mov.b64 	%fd102, {%r48, %r47};
	selp.f64 	%fd145, %fd102, %fd101, %p25;
	add.f64 	%fd103, %fd22, 0d4000000000000000;
	{
	.reg .b32 %temp; 
	mov.b64 	{%temp, %r49}, %fd103;
	}
	and.b32  	%r50, %r49, 2146435072;
	setp.ne.s32 	%p26, %r50, 2146435072;
	@%p26 bra 	$L__BB0_14;
	setp.num.f64 	%p27, %fd22, %fd22;
	@%p27 bra 	$L__BB0_12;
	mov.f64 	%fd104, 0d4000000000000000;
	add.rn.f64 	%fd145, %fd22, %fd104;
	bra.uni 	$L__BB0_14;
$L__BB0_12:
	setp.neu.f64 	%p28, %fd23, 0d7FF0000000000000;
	@%p28 bra 	$L__BB0_14;
	or.b32  	%r51, %r3, -2147483648;
	selp.b32 	%r52, %r51, %r3, %p1;
	selp.b32 	%r53, %r52, %r3, %p24;
	mov.b32 	%r54, 0;
	mov.b64 	%fd145, {%r54, %r53};
$L__BB0_14:
	setp.eq.f64 	%p30, %fd22, 0d3FF0000000000000;
	mul.f64 	%fd105, %fd145, 0dBFE0000000000000;
	selp.f64 	%fd28, 0dBFE0000000000000, %fd105, %p30;
	fma.rn.f64 	%fd106, %fd28, 0d3FF71547652B82FE, 0d4338000000000000;
	{
	.reg .b32 %temp; 
	mov.b64 	{%r10, %temp}, %fd106;
	}
	mov.f64 	%fd107, 0dC338000000000000;
	add.rn.f64 	%fd108, %fd106, %fd107;
	fma.rn.f64 	%fd109, %fd108, 0dBFE62E42FEFA39EF, %fd28;
	fma.rn.f64 	%fd110, %fd108, 0dBC7ABC9E3B39803F, %fd109;
	fma.rn.f64 	%fd111, %fd110, 0d3E5ADE1569CE2BDF, 0d3E928AF3FCA213EA;
	fma.rn.f64 	%fd112, %fd111, %fd110, 0d3EC71DEE62401315;
	fma.rn.f64 	%fd113, %fd112, %fd110, 0d3EFA01997C89EB71;
	fma.rn.f64 	%fd114, %fd113, %fd110, 0d3F2A01A014761F65;
	fma.rn.f64 	%fd115, %fd114, %fd110, 0d3F56C16C1852B7AF;
	fma.rn.f64 	%fd116, %fd115, %fd110, 0d3F81111111122322;
	fma.rn.f64 	%fd117, %fd116, %fd110, 0d3FA55555555502A1;
	fma.rn.f64 	%fd118, %fd117, %fd110, 0d3FC5555555555511;
	fma.rn.f64 	%fd119, %fd118, %fd110, 0d3FE000000000000B;
	fma.rn.f64 	%fd120, %fd119, %fd110, 0d3FF0000000000000;
	fma.rn.f64 	%fd121, %fd120, %fd110, 0d3FF0000000000000;
	{
	.reg .b32 %temp; 
	mov.b64 	{%r11, %temp}, %fd121;
	}
	{
	.reg .b32 %temp; 
	mov.b64 	{%temp, %r12}, %fd121;
	}
	shl.b32 	%r55, %r10, 20;
	add.s32 	%r56, %r55, %r12;
	mov.b64 	%fd146, {%r11, %r56};
	{
	.reg .b32 %temp; 
	mov.b64 	{%temp, %r57}, %fd28;
	}
	mov.b32 	%f2, %r57;
	abs.f32 	%f1, %f2;
	setp.lt.f32 	%p31, %f1, 0f4086232B;
	@%p31 bra 	$L__BB0_17;
	setp.lt.f64 	%p32, %fd28, 0d0000000000000000;
	add.f64 	%fd122, %fd28, 0d7FF0000000000000;
	selp.f64 	%fd146, 0d0000000000000000, %fd122, %p32;
	setp.geu.f32 	%p33, %f1, 0f40874800;
	@%p33 bra 	$L__BB0_17;
	shr.u32 	%r58, %r10, 31;
	add.s32 	%r59, %r10, %r58;
	shr.s32 	%r60, %r59, 1;
	shl.b32 	%r61, %r60, 20;
	add.s32 	%r62, %r12, %r61;
	mov.b64 	%fd123, {%r11, %r62};
	sub.s32 	%r63, %r10, %r60;
	shl.b32 	%r64, %r63, 20;
	add.s32 	%r65, %r64, 1072693248;
	mov.b32 	%r66, 0;
	mov.b64 	%fd124, {%r66, %r65};
	mul.f64 	%fd146, %fd124, %fd123;
$L__BB0_17:
	{
	.reg .b32 %temp; 
	mov.b64 	{%temp, %r13}, %fd13;
	}
	abs.f64 	%fd33, %fd13;
	{ // callseq 2, 0
	.param .b64 param0;
	st.param.f64 	[param0], %fd33;
	.param .b64 retval0;
	call.uni (retval0), 
	__internal_accurate_pow, 
	(
	param0
	);
	ld.param.f64 	%fd125, [retval0];
	} // callseq 2
	setp.lt.s32 	%p37, %r13, 0;
	neg.f64 	%fd127, %fd125;
	selp.f64 	%fd128, %fd127, %fd125, %p4;
	selp.f64 	%fd129, %fd128, %fd125, %p37;
	setp.eq.f64 	%p38, %fd13, 0d0000000000000000;
	selp.b32 	%r67, %r13, 0, %p4;
	or.b32  	%r68, %r67, 2146435072;
	selp.b32 	%r69, %r68, %r67, %p5;
	mov.b32 	%r70, 0;
	mov.b64 	%fd130, {%r70, %r69};
	selp.f64 	%fd147, %fd130, %fd129, %p38;
	add.f64 	%fd131, %fd13, 0d4000000000000000;
	{
	.reg .b32 %temp; 
	mov.b64 	{%temp, %r71}, %fd131;
	}
	and.b32  	%r72, %r71, 2146435072;
	setp.ne.s32 	%p39, %r72, 2146435072;
	@%p39 bra 	$L__BB0_22;
	setp.num.f64 	%p40, %fd13, %fd13;
	@%p40 bra 	$L__BB0_20;
	mov.f64 	%fd132, 0d4000000000000000;
	add.rn.f64 	%fd147, %fd13, %fd132;
	bra.uni 	$L__BB0_22;
$L__BB0_20:
	setp.neu.f64 	%p41, %fd33, 0d7FF0000000000000;
	@%p41 bra 	$L__BB0_22;
	or.b32  	%r73, %r3, -2147483648;
	selp.b32 	%r74, %r73, %r3, %p1;
	selp.b32 	%r75, %r74, %r3, %p37;
	mov.b32 	%r76, 0;
	mov.b64 	%fd147, {%r76, %r75};
$L__BB0_22:
	setp.eq.f64 	%p43, %fd13, 0d3FF0000000000000;
	mul.f64 	%fd133, %fd147, 0d401921FB54442D18;
	sqrt.rn.f64 	%fd134, %fd133;
	selp.f64 	%fd135, 0d40040D931FF62705, %fd134, %p43;
	div.rn.f64 	%fd136, %fd146, %fd135;
	mov.f64 	%fd137, 0d3FF0000000000000;
	sub.f64 	%fd138, %fd137, %fd9;
	fma.rn.f64 	%fd139, %fd138, %fd136, %fd21;
	fma.rn.f64 	%fd148, %fd8, %fd139, %fd148;
	add.s64 	%rd31, %rd31, -1;
	add.s64 	%rd30, %rd30, 24;
	add.s64 	%rd29, %rd29, 16;
	setp.ne.s64 	%p44, %rd31, 0;
	@%p44 bra 	$L__BB0_2;
$L__BB0_23:
	ld.param.u64 	%rd28, [discretize_kernel_param_4];
	ld.param.u64 	%rd27, [discretize_kernel_param_1];
	cvta.to.global.u64 	%rd23, %rd27;
	mad.lo.s64 	%rd24, %rd28, %rd2, %rd1;
	shl.b64 	%rd25, %rd24, 3;
	add.s64 	%rd26, %rd23, %rd25;
	ld.global.f64 	%fd140, [%rd26];
	add.f64 	%fd141, %fd148, %fd140;
	st.global.f64 	[%rd26], %fd141;
	ret;

}
.func  (.param .b64 func_retval0) __internal_accurate_pow(
	.param .b64 __internal_accurate_pow_param_0
)
{
	.reg .pred 	%p<8>;
	.reg .b32 	%r<49>;
	.reg .b32 	%f<3>;
	.reg .b64 	%fd<109>;

	ld.param.f64 	%fd10, [__internal_accurate_pow_param_0];
	{
	.reg .b32 %temp; 
	mov.b64 	{%temp, %r46}, %fd10;
	}
	{
	.reg .b32 %temp; 
	mov.b64 	{%r45, %temp}, %fd10;
	}
	shr.u32 	%r47, %r46, 20;
	setp.gt.u32 	%p1, %r46, 1048575;
	@%p1 bra 	$L__BB1_2;
	mul.f64 	%fd11, %fd10, 0d4350000000000000;
	{
	.reg .b32 %temp; 
	mov.b64 	{%temp, %r46}, %fd11;
	}
	{
	.reg .b32 %temp; 
	mov.b64 	{%r45, %temp}, %fd11;
	}
	shr.u32 	%r16, %r46, 20;
	add.s32 	%r47, %r16, -54;
$L__BB1_2:
	add.s32 	%r48, %r47, -1023;
	and.b32  	%r17, %r46, -2146435073;
	or.b32  	%r18, %r17, 1072693248;
	mov.b64 	%fd107, {%r45, %r18};
	setp.lt.u32 	%p2, %r18, 1073127583;
	@%p2 bra 	$L__BB1_4;
	{
	.reg .b32 %temp; 
	mov.b64 	{%r19, %temp}, %fd107;
	}
	{
	.reg .b32 %temp; 
	mov.b64 	{%temp, %r20}, %fd107;
	}
	add.s32 	%r21, %r20, -1048576;
	mov.b64 	%fd107, {%r19, %r21};
	add.s32 	%r48, %r47, -1022;
$L__BB1_4:
	add.f64 	%fd12, %fd107, 0dBFF0000000000000;
	add.f64 	%fd13, %fd107, 0d3FF0000000000000;
	rcp.approx.ftz.f64 	%fd14, %fd13;
	neg.f64 	%fd15, %fd13;
	fma.rn.f64 	%fd16, %fd15, %fd14, 0d3FF0000000000000;
	fma.rn.f64 	%fd17, %fd16, %fd16, %fd16;
	fma.rn.f64 	%fd18, %fd17, %fd14, %fd14;
	mul.f64 	%fd19, %fd12, %fd18;
	fma.rn.f64 	%fd20, %fd12, %fd18, %fd19;
	mul.f64 	%fd21, %fd20, %fd20;
	fma.rn.f64 	%fd22, %fd21, 0d3EB0F5FF7D2CAFE2, 0d3ED0F5D241AD3B5A;
	fma.rn.f64 	%fd23, %fd22, %fd21, 0d3EF3B20A75488A3F;
	fma.rn.f64 	%fd24, %fd23, %fd21, 0d3F1745CDE4FAECD5;
	fma.rn.f64 	%fd25, %fd24, %fd21, 0d3F3C71C7258A578B;
	fma.rn.f64 	%fd26, %fd25, %fd21, 0d3F6249249242B910;
	fma.rn.f64 	%fd27, %fd26, %fd21, 0d3F89999999999DFB;
	sub.f64 	%fd28, %fd12, %fd20;
	add.f64 	%fd29, %fd28, %fd28;
	neg.f64 	%fd30, %fd20;
	fma.rn.f64 	%fd31, %fd30, %fd12, %fd29;
	mul.f64 	%fd32, %fd18, %fd31;
	fma.rn.f64 	%fd33, %fd21, %fd27, 0d3FB5555555555555;
	mov.f64 	%fd34, 0d3FB5555555555555;
	sub.f64 	%fd35, %fd34, %fd33;
	fma.rn.f64 	%fd36, %fd21, %fd27, %fd35;
	add.f64 	%fd37, %fd36, 0dBC46A4CB00B9E7B0;
	add.f64 	%fd38, %fd33, %fd37;
	sub.f64 	%fd39, %fd33, %fd38;
	add.f64 	%fd40, %fd37, %fd39;
	mul.rn.f64 	%fd41, %fd20, %fd20;
	neg.f64 	%fd42, %fd41;
	fma.rn.f64 	%fd43, %fd20, %fd20, %fd42;
	{
	.reg .b32 %temp; 
	mov.b64 	{%r22, %temp}, %fd32;
	}
	{
	.reg .b32 %temp; 
	mov.b64 	{%temp, %r23}, %fd32;
	}
	add.s32 	%r24, %r23, 1048576;
	mov.b64 	%fd44, {%r22, %r24};
	fma.rn.f64 	%fd45, %fd20, %fd44, %fd43;
	mul.rn.f64 	%fd46, %fd41, %fd20;
	neg.f64 	%fd47, %fd46;
	fma.rn.f64 	%fd48, %fd41, %fd20, %fd47;
	fma.rn.f64 	%fd49, %fd41, %fd32, %fd48;
	fma.rn.f64 	%fd50, %fd45, %fd20, %fd49;
	mul.rn.f64 	%fd51, %fd38, %fd46;
	neg.f64 	%fd52, %fd51;
	fma.rn.f64 	%fd53, %fd38, %fd46, %fd52;
	fma.rn.f64 	%fd54, %fd38, %fd50, %fd53;
	fma.rn.f64 	%fd55, %fd40, %fd46, %fd54;
	add.f64 	%fd56, %fd51, %fd55;
	sub.f64 	%fd57, %fd51, %fd56;
	add.f64 	%fd58, %fd55, %fd57;
	add.f64 	%fd59, %fd20, %fd56;
	sub.f64 	%fd60, %fd20, %fd59;
	add.f64 	%fd61, %fd56, %fd60;
	add.f64 	%fd62, %fd58, %fd61;
	add.f64 	%fd63, %fd32, %fd62;
	add.f64 	%fd64, %fd59, %fd63;
	sub.f64 	%fd65, %fd59, %fd64;
	add.f64 	%fd66, %fd63, %fd65;
	xor.b32  	%r25, %r48, -2147483648;
	mov.b32 	%r26, 1127219200;
	mov.b64 	%fd67, {%r25, %r26};
	mov.b32 	%r27, -2147483648;
	mov.b64 	%fd68, {%r27, %r26};
	sub.f64 	%fd69, %fd67, %fd68;
	fma.rn.f64 	%fd70, %fd69, 0d3FE62E42FEFA39EF, %fd64;
	fma.rn.f64 	%fd71, %fd69, 0dBFE62E42FEFA39EF, %fd70;
	sub.f64 	%fd72, %fd71, %fd64;
	sub.f64 	%fd73, %fd66, %fd72;
	fma.rn.f64 	%fd74, %fd69, 0d3C7ABC9E3B39803F, %fd73;
	add.f64 	%fd75, %fd70, %fd74;
	sub.f64 	%fd76, %fd70, %fd75;
	add.f64 	%fd77, %fd74, %fd76;
	mov.f64 	%fd78, 0d4000000000000000;
	{
	.reg .b32 %temp; 
	mov.b64 	{%temp, %r28}, %fd78;
	}
	{
	.reg .b32 %temp; 
	mov.b64 	{%r29, %temp}, %fd78;
	}
	shl.b32 	%r30, %r28, 1;
	setp.gt.u32 	%p3, %r30, -33554433;
	and.b32  	%r31, %r28, -15728641;
	selp.b32 	%r32, %r31, %r28, %p3;
	mov.b64 	%fd79, {%r29, %r32};
	mul.rn.f64 	%fd80, %fd75, %fd79;
	neg.f64 	%fd81, %fd80;
	fma.rn.f64 	%fd82, %fd75, %fd79, %fd81;
	fma.rn.f64 	%fd83, %fd77, %fd79, %fd82;
	add.f64 	%fd4, %fd80, %fd83;
	sub.f64 	%fd84, %fd80, %fd4;
	add.f64 	%fd5, %fd83, %fd84;
	fma.rn.f64 	%fd85, %fd4, 0d3FF71547652B82FE, 0d4338000000000000;
	{
	.reg .b32 %temp; 
	mov.b64 	{%r13, %temp}, %fd85;
	}
	mov.f64 	%fd86, 0dC338000000000000;
	add.rn.f64 	%fd87, %fd85, %fd86;
	fma.rn.f64 	%fd88, %fd87, 0dBFE62E42FEFA39EF, %fd4;
	fma.rn.f64 	%fd89, %fd87, 0dBC7ABC9E3B39803F, %fd88;
	fma.rn.f64 	%fd90, %fd89, 0d3E5ADE1569CE2BDF, 0d3E928AF3FCA213EA;
	fma.rn.f64 	%fd91, %fd90, %fd89, 0d3EC71DEE62401315;
	fma.rn.f64 	%fd92, %fd91, %fd89, 0d3EFA01997C89EB71;
	fma.rn.f64 	%fd93, %fd92, %fd89, 0d3F2A01A014761F65;
	fma.rn.f64 	%fd94, %fd93, %fd89, 0d3F56C16C1852B7AF;
	fma.rn.f64 	%fd95, %fd94, %fd89, 0d3F81111111122322;
	fma.rn.f64 	%fd96, %fd95, %fd89, 0d3FA55555555502A1;
	fma.rn.f64 	%fd97, %fd96, %fd89, 0d3FC5555555555511;
	fma.rn.f64 	%fd98, %fd97, %fd89, 0d3FE000000000000B;
	fma.rn.f64 	%fd99, %fd98, %fd89, 0d3FF0000000000000;
	fma.rn.f64 	%fd100, %fd99, %fd89, 0d3FF0000000000000;
	{
	.reg .b32 %temp; 
	mov.b64 	{%r14, %temp}, %fd100;
	}
	{
	.reg .b32 %temp; 
	mov.b64 	{%temp, %r15}, %fd100;
	}
	shl.b32 	%r33, %r13, 20;
	add.s32 	%r34, %r33, %r15;
	mov.b64 	%fd108, {%r14, %r34};
	{
	.reg .b32 %temp; 
	mov.b64 	{%temp, %r35}, %fd4;
	}
	mov.b32 	%f2, %r35;
	abs.f32 	%f1, %f2;
	setp.lt.f32 	%p4, %f1, 0f4086232B;
	@%p4 bra 	$L__BB1_7;
	setp.lt.f64 	%p5, %fd4, 0d0000000000000000;
	add.f64 	%fd101, %fd4, 0d7FF0000000000000;
	selp.f64 	%fd108, 0d0000000000000000, %fd101, %p5;
	setp.geu.f32 	%p6, %f1, 0f40874800;
	@%p6 bra 	$L__BB1_7;
	shr.u32 	%r36, %r13, 31;
	add.s32 	%r37, %r13, %r36;
	shr.s32 	%r38, %r37, 1;
	shl.b32 	%r39, %r38, 20;
	add.s32 	%r40, %r15, %r39;
	mov.b64 	%fd102, {%r14, %r40};
	sub.s32 	%r41, %r13, %r38;
	shl.b32 	%r42, %r41, 20;
	add.s32 	%r43, %r42, 1072693248;
	mov.b32 	%r44, 0;
	mov.b64 	%fd103, {%r44, %r43};
	mul.f64 	%fd108, %fd103, %fd102;
$L__BB1_7:
	abs.f64 	%fd104, %fd108;
	setp.eq.f64 	%p7, %fd104, 0d7FF0000000000000;
	fma.rn.f64 	%fd105, %fd108, %fd5, %fd108;
	selp.f64 	%fd106, %fd108, %fd105, %p7;
	st.param.f64 	[func_retval0], %fd106;
	ret;

}


// ===== COMPILED SASS (sm_100) =====

	.target	sm_100

	.elftype	@"ET_EXEC"


//--------------------- .note.nv.tkinfo           --------------------------
	.section	.note.nv.tkinfo,"",@"SHT_NOTE"
	.sectionflags	@"SHF_NOTE_NV_TKINFO"
	.tkinfo
        /*0018*/ 	.word	0x00000002
        /*0030*/ 	.string	""
        /*0030*/ 	.string	"ptxas"
        /*0030*/ 	.string	"Cuda compilation tools, release 13.0, V13.0.88"
        /*0030*/ 	.string	"Build cuda_13.0.r13.0/compiler.36424714_0"
        /*0030*/ 	.string	"-arch sm_100 -m 64 "



//--------------------- .note.nv.cuinfo           --------------------------
	.section	.note.nv.cuinfo,"",@"SHT_NOTE"
	.sectionflags	@"SHF_NOTE_NV_CUINFO"
        /*0018*/ 	.short	0x0002
        /*001a*/ 	.short	0x0064
        /*001c*/ 	.short	0x0082
	.zero		2


//--------------------- .nv.info                  --------------------------
	.section	.nv.info,"",@"SHT_CUDA_INFO"
	.align	4


	//----- nvinfo : EIATTR_REGCOUNT
	.align		4
        /*0000*/ 	.byte	0x04, 0x2f
        /*0002*/ 	.short	(.L_1 - .L_0)
	.align		4
.L_0:
        /*0004*/ 	.word	index@(discretize_kernel)
        /*0008*/ 	.word	0x00000030


	//----- nvinfo : EIATTR_FRAME_SIZE
	.align		4
.L_1:
        /*000c*/ 	.byte	0x04, 0x11
        /*000e*/ 	.short	(.L_3 - .L_2)
	.align		4
.L_2:
        /*0010*/ 	.word	index@($discretize_kernel$__internal_accurate_pow)
        /*0014*/ 	.word	0x00000000


	//----- nvinfo : EIATTR_FRAME_SIZE
	.align		4
.L_3:
        /*0018*/ 	.byte	0x04, 0x11
        /*001a*/ 	.short	(.L_5 - .L_4)
	.align		4
.L_4:
        /*001c*/ 	.word	index@($__internal_2_$__cuda_sm20_dsqrt_rn_f64_mediumpath_v1)
        /*0020*/ 	.word	0x00000000


	//----- nvinfo : EIATTR_FRAME_SIZE
	.align		4
.L_5:
        /*0024*/ 	.byte	0x04, 0x11
        /*0026*/ 	.short	(.L_7 - .L_6)
	.align		4
.L_6:
        /*0028*/ 	.word	index@($__internal_1_$__cuda_sm20_div_rn_f64_full)
        /*002c*/ 	.word	0x00000000


	//----- nvinfo : EIATTR_FRAME_SIZE
	.align		4
.L_7:
        /*0030*/ 	.byte	0x04, 0x11
        /*0032*/ 	.short	(.L_9 - .L_8)
	.align		4
.L_8:
        /*0034*/ 	.word	index@($__internal_0_$__cuda_sm20_dblrcp_rn_slowpath_v3)
        /*0038*/ 	.word	0x00000000


	//----- nvinfo : EIATTR_FRAME_SIZE
	.align		4
.L_9:
        /*003c*/ 	.byte	0x04, 0x11
        /*003e*/ 	.short	(.L_11 - .L_10)
	.align		4
.L_10:
        /*0040*/ 	.word	index@(discretize_kernel)
        /*0044*/ 	.word	0x00000000


	//----- nvinfo : EIATTR_MIN_STACK_SIZE
	.align		4
.L_11:
        /*0048*/ 	.byte	0x04, 0x12
        /*004a*/ 	.short	(.L_13 - .L_12)
	.align		4
.L_12:
        /*004c*/ 	.word	index@(discretize_kernel)
        /*0050*/ 	.word	0x00000000
.L_13:


//--------------------- .nv.compat                --------------------------
	.section	.nv.compat,"",@"SHT_CUDA_COMPAT_INFO"
	.align	4
        /*0000*/ 	.byte	0x02, 0x09, 0x00, 0x00, 0x02, 0x02, 0x01, 0x00, 0x02, 0x05, 0x05, 0x00, 0x03, 0x07, 0x01, 0x01
        /*0010*/ 	.byte	0x02, 0x03, 0x00, 0x00, 0x02, 0x06, 0x01, 0x00, 0x04, 0x0b, 0x08, 0x00, 0x01, 0x00, 0x00, 0x00
        /*0020*/ 	.byte	0x00, 0x00, 0x00, 0x00


//--------------------- .nv.info.discretize_kernel --------------------------
	.section	.nv.info.discretize_kernel,"",@"SHT_CUDA_INFO"
	.sectionflags	@""
	.align	4


	//----- nvinfo : EIATTR_CUDA_API_VERSION
	.align		4
        /*0000*/ 	.byte	0x04, 0x37
        /*0002*/ 	.short	(.L_15 - .L_14)
.L_14:
        /*0004*/ 	.word	0x00000082


	//----- nvinfo : EIATTR_KPARAM_INFO
	.align		4
.L_15:
        /*0008*/ 	.byte	0x04, 0x17
        /*000a*/ 	.short	(.L_17 - .L_16)
.L_16:
        /*000c*/ 	.word	0x00000000
        /*0010*/ 	.short	0x0004
        /*0012*/ 	.short	0x0020
        /*0014*/ 	.byte	0x00, 0xf0, 0x21, 0x00


	//----- nvinfo : EIATTR_KPARAM_INFO
	.align		4
.L_17:
        /*0018*/ 	.byte	0x04, 0x17
        /*001a*/ 	.short	(.L_19 - .L_18)
.L_18:
        /*001c*/ 	.word	0x00000000
        /*0020*/ 	.short	0x0003
        /*0022*/ 	.short	0x0018
        /*0024*/ 	.byte	0x00, 0xf0, 0x21, 0x00


	//----- nvinfo : EIATTR_KPARAM_INFO
	.align		4
.L_19:
        /*0028*/ 	.byte	0x04, 0x17
        /*002a*/ 	.short	(.L_21 - .L_20)
.L_20:
        /*002c*/ 	.word	0x00000000
        /*0030*/ 	.short	0x0002
        /*0032*/ 	.short	0x0010
        /*0034*/ 	.byte	0x00, 0xf5, 0x21, 0x00


	//----- nvinfo : EIATTR_KPARAM_INFO
	.align		4
.L_21:
        /*0038*/ 	.byte	0x04, 0x17
        /*003a*/ 	.short	(.L_23 - .L_22)
.L_22:
        /*003c*/ 	.word	0x00000000
        /*0040*/ 	.short	0x0001
        /*0042*/ 	.short	0x0008
        /*0044*/ 	.byte	0x00, 0xf5, 0x21, 0x00


	//----- nvinfo : EIATTR_KPARAM_INFO
	.align		4
.L_23:
        /*0048*/ 	.byte	0x04, 0x17
        /*004a*/ 	.short	(.L_25 - .L_24)
.L_24:
        /*004c*/ 	.word	0x00000000
        /*0050*/ 	.short	0x0000
        /*0052*/ 	.short	0x0000
        /*0054*/ 	.byte	0x00, 0xf5, 0x21, 0x00


	//----- nvinfo : EIATTR_SPARSE_MMA_MASK
	.align		4
.L_25:
        /*0058*/ 	.byte	0x03, 0x50
        /*005a*/ 	.short	0x0000


	//----- nvinfo : EIATTR_MAXREG_COUNT
	.align		4
        /*005c*/ 	.byte	0x03, 0x1b
        /*005e*/ 	.short	0x00ff


	//----- nvinfo : EIATTR_MERCURY_ISA_VERSION
	.align		4
        /*0060*/ 	.byte	0x03, 0x5f
        /*0062*/ 	.short	0x0101


	//----- nvinfo : EIATTR_VRC_CTA_INIT_COUNT
	.align		4
        /*0064*/ 	.byte	0x02, 0x4a
	.zero		1
	.zero		1


	//----- nvinfo : EIATTR_EXIT_INSTR_OFFSETS
	.align		4
        /*0068*/ 	.byte	0x04, 0x1c
        /*006a*/ 	.short	(.L_27 - .L_26)


	//   ....[0]....
.L_26:
        /*006c*/ 	.word	0x00001990


	//----- nvinfo : EIATTR_CRS_STACK_SIZE
	.align		4
.L_27:
        /*0070*/ 	.byte	0x04, 0x1e
        /*0072*/ 	.short	(.L_29 - .L_28)
.L_28:
        /*0074*/ 	.word	0x00000000


	//----- nvinfo : EIATTR_CBANK_PARAM_SIZE
	.align		4
.L_29:
        /*0078*/ 	.byte	0x03, 0x19
        /*007a*/ 	.short	0x0028


	//----- nvinfo : EIATTR_PARAM_CBANK
	.align		4
        /*007c*/ 	.byte	0x04, 0x0a
        /*007e*/ 	.short	(.L_31 - .L_30)
	.align		4
.L_30:
        /*0080*/ 	.word	index@(.nv.constant0.discretize_kernel)
        /*0084*/ 	.short	0x0380
        /*0086*/ 	.short	0x0028


	//----- nvinfo : EIATTR_SW_WAR
	.align		4
.L_31:
        /*0088*/ 	.byte	0x04, 0x36
        /*008a*/ 	.short	(.L_33 - .L_32)
.L_32:
        /*008c*/ 	.word	0x00000008
.L_33:


//--------------------- .nv.callgraph             --------------------------
	.section	.nv.callgraph,"",@"SHT_CUDA_CALLGRAPH"
	.align	4
	.sectionentsize	8
	.align		4
        /*0000*/ 	.word	0x00000000
	.align		4
        /*0004*/ 	.word	0xffffffff
	.align		4
        /*0008*/ 	.word	0x00000000
	.align		4
        /*000c*/ 	.word	0xfffffffe
	.align		4
        /*0010*/ 	.word	0x00000000
	.align		4
        /*0014*/ 	.word	0xfffffffd
	.align		4
        /*0018*/ 	.word	0x00000000
	.align		4
        /*001c*/ 	.word	0xfffffffc


//--------------------- .text.discretize_kernel   --------------------------
	.section	.text.discretize_kernel,"ax",@progbits
	.align	128
        .global         discretize_kernel
        .type           discretize_kernel,@function
        .size           discretize_kernel,(.L_x_45 - discretize_kernel)
        .other          discretize_kernel,@"STO_CUDA_ENTRY STV_DEFAULT"
discretize_kernel:
.text.discretize_kernel:
[----:B------:R-:W-:Y:S01]  /*0000*/  LDC R1, c[0x0][0x37c] ;  /* 0x0000df00ff017b82 */ /* 0x000fe20000000800 */
[----:B------:R-:W0:Y:S07]  /*0010*/  S2R R4, SR_TID.Y ;  /* 0x0000000000047919 */ /* 0x000e2e0000002200 */
[----:B------:R-:W0:Y:S01]  /*0020*/  LDC.64 R2, c[0x0][0x380] ;  /* 0x0000e000ff027b82 */ /* 0x000e220000000a00 */
[----:B------:R-:W1:Y:S01]  /*0030*/  LDCU.64 UR4, c[0x0][0x358] ;  /* 0x00006b00ff0477ac */ /* 0x000e620008000a00 */
[----:B0-----:R-:W-:-:S05]  /*0040*/  IMAD.WIDE.U32 R2, R4, 0x18, R2 ;  /* 0x0000001804027825 */ /* 0x001fca00078e0002 */
[----:B-1----:R-:W2:Y:S01]  /*0050*/  LDG.E.64 R16, desc[UR4][R2.64+0x10] ;  /* 0x0000100402107981 */ /* 0x002ea2000c1e1b00 */
[----:B------:R-:W-:Y:S01]  /*0060*/  BSSY.RECONVERGENT B0, `(.L_x_0) ;  /* 0x0000188000007945 */ /* 0x000fe20003800200 */
[----:B------:R-:W-:Y:S01]  /*0070*/  CS2R R10, SRZ ;  /* 0x00000000000a7805 */ /* 0x000fe2000001ff00 */
[----:B------:R-:W0:Y:S01]  /*0080*/  S2R R12, SR_TID.X ;  /* 0x00000000000c7919 */ /* 0x000e220000002100 */
[----:B--2---:R-:W-:-:S04]  /*0090*/  ISETP.NE.U32.AND P0, PT, R16, RZ, PT ;  /* 0x000000ff1000720c */ /* 0x004fc80003f05070 */
[----:B------:R-:W-:-:S13]  /*00a0*/  ISETP.NE.AND.EX P0, PT, R17, RZ, PT, P0 ;  /* 0x000000ff1100720c */ /* 0x000fda0003f05300 */
[----:B0-----:R-:W-:Y:S05]  /*00b0*/  @!P0 BRA `(.L_x_1) ;  /* 0x0000001800088947 */ /* 0x001fea0003800000 */
[----:B------:R-:W0:Y:S01]  /*00c0*/  LDC.64 R6, c[0x0][0x390] ;  /* 0x0000e400ff067b82 */ /* 0x000e220000000a00 */
[----:B------:R-:W2:Y:S04]  /*00d0*/  LDG.E.64 R10, desc[UR4][R2.64+0x8] ;  /* 0x00000804020a7981 */ /* 0x000ea8000c1e1b00 */
[----:B------:R1:W5:Y:S01]  /*00e0*/  LDG.E.64 R8, desc[UR4][R2.64] ;  /* 0x0000000402087981 */ /* 0x000362000c1e1b00 */
[----:B0-----:R-:W-:-:S06]  /*00f0*/  IMAD.WIDE.U32 R6, R12, 0x8, R6 ;  /* 0x000000080c067825 */ /* 0x001fcc00078e0006 */
[----:B------:R-:W5:Y:S01]  /*0100*/  LDG.E.64 R6, desc[UR4][R6.64] ;  /* 0x0000000406067981 */ /* 0x000f62000c1e1b00 */
[----:B------:R-:W-:Y:S02]  /*0110*/  IMAD.MOV.U32 R5, RZ, RZ, R16 ;  /* 0x000000ffff057224 */ /* 0x000fe400078e0010 */
[----:B------:R-:W-:Y:S01]  /*0120*/  IMAD.MOV.U32 R42, RZ, RZ, R17 ;  /* 0x000000ffff2a7224 */ /* 0x000fe200078e0011 */
[----:B--2---:R-:W-:-:S05]  /*0130*/  IADD3 R14, P0, PT, R10, 0x10, RZ ;  /* 0x000000100a0e7810 */ /* 0x004fca0007f1e0ff */
[----:B------:R-:W-:Y:S01]  /*0140*/  IMAD.X R15, RZ, RZ, R11, P0 ;  /* 0x000000ffff0f7224 */ /* 0x000fe200000e060b */
[----:B-1----:R-:W-:-:S07]  /*0150*/  CS2R R10, SRZ ;  /* 0x00000000000a7805 */ /* 0x002fce000001ff00 */
.L_x_26:
[----:B-----5:R-:W2:Y:S04]  /*0160*/  LD.E.64 R20, desc[UR4][R8.64] ;  /* 0x0000000408147980 */ /* 0x020ea8000c101b00 */
[----:B------:R0:W5:Y:S04]  /*0170*/  LD.E.64 R16, desc[UR4][R14.64+-0x10] ;  /* 0xfffff0040e107980 */ /* 0x000168000c101b00 */
[----:B------:R0:W5:Y:S04]  /*0180*/  LD.E.64 R18, desc[UR4][R14.64] ;  /* 0x000000040e127980 */ /* 0x000168000c101b00 */
[----:B------:R0:W5:Y:S01]  /*0190*/  LD.E.64 R22, desc[UR4][R14.64+-0x8] ;  /* 0xfffff8040e167980 */ /* 0x000162000c101b00 */
[----:B------:R-:W1:Y:S01]  /*01a0*/  MUFU.RCP64H R3, 2 ;  /* 0x4000000000037908 */ /* 0x000e620000001800 */
[----:B------:R-:W-:Y:S01]  /*01b0*/  IMAD.MOV.U32 R24, RZ, RZ, 0x0 ;  /* 0x00000000ff187424 */ /* 0x000fe200078e00ff */
[----:B------:R-:W-:Y:S01]  /*01c0*/  MOV R29, 0x3ed0ee25 ;  /* 0x3ed0ee25001d7802 */ /* 0x000fe20000000f00 */
[----:B------:R-:W-:Y:S01]  /*01d0*/  IMAD.MOV.U32 R25, RZ, RZ, 0x40000000 ;  /* 0x40000000ff197424 */ /* 0x000fe200078e00ff */
[----:B------:R-:W-:Y:S01]  /*01e0*/  UMOV UR6, 0x3ae80f1e ;  /* 0x3ae80f1e00067882 */ /* 0x000fe20000000000 */
[----:B------:R-:W-:Y:S01]  /*01f0*/  IMAD.MOV.U32 R2, RZ, RZ, RZ ;  /* 0x000000ffff027224 */ /* 0x000fe200078e00ff */
[----:B------:R-:W-:Y:S01]  /*0200*/  UMOV UR7, 0x3eb1380b ;  /* 0x3eb1380b00077882 */ /* 0x000fe20000000000 */
[----:B------:R-:W-:Y:S01]  /*0210*/  IMAD.MOV.U32 R28, RZ, RZ, -0x748574fc ;  /* 0x8b7a8b04ff1c7424 */ /* 0x000fe200078e00ff */
[----:B------:R-:W-:Y:S01]  /*0220*/  UMOV UR8, 0x0 ;  /* 0x0000000000087882 */ /* 0x000fe20000000000 */
[----:B------:R-:W-:Y:S01]  /*0230*/  IMAD.MOV.U32 R34, RZ, RZ, -0x105c611 ;  /* 0xfefa39efff227424 */ /* 0x000fe200078e00ff */
[----:B------:R-:W-:Y:S01]  /*0240*/  UMOV UR9, 0x3ff00000 ;  /* 0x3ff0000000097882 */ /* 0x000fe20000000000 */
[----:B------:R-:W-:Y:S01]  /*0250*/  IMAD.MOV.U32 R35, RZ, RZ, 0x3fe62e42 ;  /* 0x3fe62e42ff237424 */ /* 0x000fe200078e00ff */
[----:B-1----:R-:W-:-:S08]  /*0260*/  DFMA R24, R2, -R24, 1 ;  /* 0x3ff000000218742b */ /* 0x002fd00000000818 */
[----:B------:R-:W-:-:S08]  /*0270*/  DFMA R24, R24, R24, R24 ;  /* 0x000000181818722b */ /* 0x000fd00000000018 */
[----:B------:R-:W-:-:S08]  /*0280*/  DFMA R2, R2, R24, R2 ;  /* 0x000000180202722b */ /* 0x000fd00000000002 */
[----:B------:R-:W-:-:S08]  /*0290*/  DMUL R24, RZ, R2 ;  /* 0x00000002ff187228 */ /* 0x000fd00000000000 */
[----:B------:R-:W-:-:S08]  /*02a0*/  DFMA R24, RZ, R2, R24 ;  /* 0x00000002ff18722b */ /* 0x000fd00000000018 */
[----:B------:R-:W-:Y:S02]  /*02b0*/  DMUL R26, R24, R24 ;  /* 0x00000018181a7228 */ /* 0x000fe40000000000 */
[----:B------:R-:W-:-:S06]  /*02c0*/  DADD R30, RZ, -R24 ;  /* 0x00000000ff1e7229 */ /* 0x000fcc0000000818 */
[----:B------:R-:W-:Y:S01]  /*02d0*/  DFMA R28, R26, UR6, R28 ;  /* 0x000000061a1c7c2b */ /* 0x000fe2000800001c */
[----:B------:R-:W-:Y:S01]  /*02e0*/  UMOV UR6, 0x9f02676f ;  /* 0x9f02676f00067882 */ /* 0x000fe20000000000 */
[----:B------:R-:W-:Y:S01]  /*02f0*/  UMOV UR7, 0x3ef3b266 ;  /* 0x3ef3b26600077882 */ /* 0x000fe20000000000 */
[----:B------:R-:W-:-:S05]  /*0300*/  DADD R32, R30, R30 ;  /* 0x000000001e207229 */ /* 0x000fca000000001e */
[----:B------:R-:W-:Y:S01]  /*0310*/  DFMA R28, R26, R28, UR6 ;  /* 0x000000061a1c7e2b */ /* 0x000fe2000800001c */
[----:B------:R-:W-:Y:S01]  /*0320*/  UMOV UR6, 0xa9ab0956 ;  /* 0xa9ab095600067882 */ /* 0x000fe20000000000 */
[----:B------:R-:W-:Y:S01]  /*0330*/  UMOV UR7, 0x3f1745cb ;  /* 0x3f1745cb00077882 */ /* 0x000fe20000000000 */
[----:B------:R-:W-:-:S05]  /*0340*/  DFMA R32, RZ, -R24, R32 ;  /* 0x80000018ff20722b */ /* 0x000fca0000000020 */
[----:B------:R-:W-:Y:S01]  /*0350*/  DFMA R28, R26, R28, UR6 ;  /* 0x000000061a1c7e2b */ /* 0x000fe2000800001c */
[----:B------:R-:W-:Y:S01]  /*0360*/  UMOV UR6, 0x2d1b5154 ;  /* 0x2d1b515400067882 */ /* 0x000fe20000000000 */
[----:B------:R-:W-:Y:S01]  /*0370*/  UMOV UR7, 0x3f3c71c7 ;  /* 0x3f3c71c700077882 */ /* 0x000fe20000000000 */
[----:B------:R-:W-:-:S05]  /*0380*/  DMUL R32, R2, R32 ;  /* 0x0000002002207228 */ /* 0x000fca0000000000 */
[----:B------:R-:W-:Y:S01]  /*0390*/  DFMA R28, R26, R28, UR6 ;  /* 0x000000061a1c7e2b */ /* 0x000fe2000800001c */
[----:B------:R-:W-:Y:S01]  /*03a0*/  UMOV UR6, 0x923be72d ;  /* 0x923be72d00067882 */ /* 0x000fe20000000000 */
[----:B------:R-:W-:-:S06]  /*03b0*/  UMOV UR7, 0x3f624924 ;  /* 0x3f62492400077882 */ /* 0x000fcc0000000000 */
[----:B------:R-:W-:Y:S01]  /*03c0*/  DFMA R28, R26, R28, UR6 ;  /* 0x000000061a1c7e2b */ /* 0x000fe2000800001c */
[----:B------:R-:W-:Y:S01]  /*03d0*/  UMOV UR6, 0x9999a3c4 ;  /* 0x9999a3c400067882 */ /* 0x000fe20000000000 */
[----:B------:R-:W-:-:S06]  /*03e0*/  UMOV UR7, 0x3f899999 ;  /* 0x3f89999900077882 */ /* 0x000fcc0000000000 */
[----:B------:R-:W-:Y:S01]  /*03f0*/  DFMA R30, R26, R28, UR6 ;  /* 0x000000061a1e7e2b */ /* 0x000fe2000800001c */
[----:B------:R-:W-:Y:S01]  /*0400*/  UMOV UR6, 0x55555554 ;  /* 0x5555555400067882 */ /* 0x000fe20000000000 */
[----:B------:R-:W-:Y:S01]  /*0410*/  UMOV UR7, 0x3fb55555 ;  /* 0x3fb5555500077882 */ /* 0x000fe20000000000 */
[----:B------:R-:W-:-:S05]  /*0420*/  DFMA R28, R34, UR8, R24 ;  /* 0x00000008221c7c2b */ /* 0x000fca0008000018 */
[----:B------:R-:W-:-:S03]  /*0430*/  DFMA R30, R26, R30, UR6 ;  /* 0x000000061a1e7e2b */ /* 0x000fc6000800001e */
[----:B------:R-:W-:-:S05]  /*0440*/  DFMA R2, -R34, 1, R28 ;  /* 0x3ff000002202782b */ /* 0x000fca000000011c */
[----:B------:R-:W-:Y:S01]  /*0450*/  DMUL R30, R26, R30 ;  /* 0x0000001e1a1e7228 */ /* 0x000fe20000000000 */
[----:B------:R-:W-:Y:S02]  /*0460*/  IMAD.MOV.U32 R26, RZ, RZ, 0x0 ;  /* 0x00000000ff1a7424 */ /* 0x000fe400078e00ff */
[----:B------:R-:W-:Y:S01]  /*0470*/  DADD R2, -R24, R2 ;  /* 0x0000000018027229 */ /* 0x000fe20000000102 */
[----:B------:R-:W-:-:S04]  /*0480*/  IMAD.MOV.U32 R27, RZ, RZ, 0x3fd80000 ;  /* 0x3fd80000ff1b7424 */ /* 0x000fc800078e00ff */
[----:B------:R-:W-:Y:S01]  /*0490*/  DFMA R30, R24, R30, R32 ;  /* 0x0000001e181e722b */ /* 0x000fe20000000020 */
[----:B------:R-:W-:Y:S02]  /*04a0*/  IMAD.MOV.U32 R24, RZ, RZ, 0x3b39803f ;  /* 0x3b39803fff187424 */ /* 0x000fe400078e00ff */
[----:B------:R-:W-:-:S05]  /*04b0*/  IMAD.MOV.U32 R25, RZ, RZ, 0x3c7abc9e ;  /* 0x3c7abc9eff197424 */ /* 0x000fca00078e00ff */
[----:B------:R-:W-:-:S08]  /*04c0*/  DADD R2, R30, -R2 ;  /* 0x000000001e027229 */ /* 0x000fd00000000802 */
[----:B------:R-:W-:-:S08]  /*04d0*/  DFMA R2, R24, UR8, R2 ;  /* 0x0000000818027c2b */ /* 0x000fd00008000002 */
[----:B------:R-:W-:-:S08]  /*04e0*/  DADD R2, R28, R2 ;  /* 0x000000001c027229 */ /* 0x000fd00000000002 */
[----:B------:R-:W-:-:S06]  /*04f0*/  DADD R30, R2, R2 ;  /* 0x00000000021e7229 */ /* 0x000fcc0000000002 */
[----:B------:R-:W1:Y:S04]  /*0500*/  MUFU.RSQ64H R3, R31 ;  /* 0x0000001f00037308 */ /* 0x000e680000001c00 */
[----:B------:R-:W-:-:S05]  /*0510*/  VIADD R2, R31, 0xfcb00000 ;  /* 0xfcb000001f027836 */ /* 0x000fca0000000000 */
[----:B------:R-:W-:Y:S01]  /*0520*/  ISETP.GE.U32.AND P0, PT, R2, 0x7ca00000, PT ;  /* 0x7ca000000200780c */ /* 0x000fe20003f06070 */
[----:B-1----:R-:W-:-:S08]  /*0530*/  DMUL R24, R2, R2 ;  /* 0x0000000202187228 */ /* 0x002fd00000000000 */
[----:B------:R-:W-:-:S08]  /*0540*/  DFMA R24, R30, -R24, 1 ;  /* 0x3ff000001e18742b */ /* 0x000fd00000000818 */
[----:B------:R-:W-:Y:S02]  /*0550*/  DFMA R26, R24, R26, 0.5 ;  /* 0x3fe00000181a742b */ /* 0x000fe4000000001a */
[----:B------:R-:W-:-:S08]  /*0560*/  DMUL R24, R2, R24 ;  /* 0x0000001802187228 */ /* 0x000fd00000000000 */
[----:B------:R-:W-:-:S08]  /*0570*/  DFMA R28, R26, R24, R2 ;  /* 0x000000181a1c722b */ /* 0x000fd00000000002 */
[----:B------:R-:W-:Y:S02]  /*0580*/  DMUL R24, R30, R28 ;  /* 0x0000001c1e187228 */ /* 0x000fe40000000000 */
[----:B------:R-:W-:Y:S01]  /*0590*/  IADD3 R27, PT, PT, R29, -0x100000, RZ ;  /* 0xfff000001d1b7810 */ /* 0x000fe20007ffe0ff */
[----:B------:R-:W-:-:S05]  /*05a0*/  IMAD.MOV.U32 R26, RZ, RZ, R28 ;  /* 0x000000ffff1a7224 */ /* 0x000fca00078e001c */
[----:B------:R-:W-:-:S08]  /*05b0*/  DFMA R32, R24, -R24, R30 ;  /* 0x800000181820722b */ /* 0x000fd0000000001e */
[----:B------:R-:W-:Y:S02]  /*05c0*/  DFMA R34, R32, R26, R24 ;  /* 0x0000001a2022722b */ /* 0x000fe40000000018 */
[----:B--2---:R-:W-:Y:S01]  /*05d0*/  DADD R20, R6, -R20 ;  /* 0x0000000006147229 */ /* 0x004fe20000000814 */
[----:B0-----:R-:W-:Y:S10]  /*05e0*/  @!P0 BRA `(.L_x_2) ;  /* 0x0000000000248947 */ /* 0x001ff40003800000 */
[----:B------:R-:W-:Y:S01]  /*05f0*/  IMAD.MOV.U32 R26, RZ, RZ, R30 ;  /* 0x000000ffff1a7224 */ /* 0x000fe200078e001e */
[----:B------:R-:W-:Y:S01]  /*0600*/  MOV R34, R2 ;  /* 0x0000000200227202 */ /* 0x000fe20000000f00 */
[----:B------:R-:W-:Y:S02]  /*0610*/  IMAD.MOV.U32 R0, RZ, RZ, R28 ;  /* 0x000000ffff007224 */ /* 0x000fe400078e001c */
[----:B------:R-:W-:Y:S01]  /*0620*/  IMAD.MOV.U32 R30, RZ, RZ, R32 ;  /* 0x000000ffff1e7224 */ /* 0x000fe200078e0020 */
[----:B------:R-:W-:Y:S01]  /*0630*/  MOV R32, 0x680 ;  /* 0x0000068000207802 */ /* 0x000fe20000000f00 */
[----:B------:R-:W-:Y:S02]  /*0640*/  IMAD.MOV.U32 R28, RZ, RZ, R24 ;  /* 0x000000ffff1c7224 */ /* 0x000fe400078e0018 */
[----:B------:R-:W-:Y:S02]  /*0650*/  IMAD.MOV.U32 R29, RZ, RZ, R25 ;  /* 0x000000ffff1d7224 */ /* 0x000fe400078e0019 */
[----:B------:R-:W-:-:S07]  /*0660*/  IMAD.MOV.U32 R35, RZ, RZ, R27 ;  /* 0x000000ffff237224 */ /* 0x000fce00078e001b */
[----:B-----5:R-:W-:Y:S05]  /*0670*/  CALL.REL.NOINC `($__internal_2_$__cuda_sm20_dsqrt_rn_f64_mediumpath_v1) ;  /* 0x0000001800d47944 */ /* 0x020fea0003c00000 */
.L_x_2:
[----:B------:R-:W-:Y:S01]  /*0680*/  DADD R34, R34, R34 ;  /* 0x0000000022227229 */ /* 0x000fe20000000022 */
[----:B------:R-:W-:Y:S05]  /*0690*/  BSSY.RECONVERGENT B1, `(.L_x_3) ;  /* 0x0000012000017945 */ /* 0x000fea0003800200 */
[----:B------:R-:W0:Y:S04]  /*06a0*/  MUFU.RCP64H R3, R35 ;  /* 0x0000002300037308 */ /* 0x000e280000001800 */
[----:B------:R-:W-:-:S05]  /*06b0*/  VIADD R2, R35, 0x300402 ;  /* 0x0030040223027836 */ /* 0x000fca0000000000 */
[----:B------:R-:W-:Y:S01]  /*06c0*/  FSETP.GEU.AND P0, PT, |R2|, 5.8789094863358348022e-39, PT ;  /* 0x004004020200780b */ /* 0x000fe20003f0e200 */
[----:B0-----:R-:W-:-:S08]  /*06d0*/  DFMA R24, -R34, R2, 1 ;  /* 0x3ff000002218742b */ /* 0x001fd00000000102 */
[----:B------:R-:W-:-:S08]  /*06e0*/  DFMA R24, R24, R24, R24 ;  /* 0x000000181818722b */ /* 0x000fd00000000018 */
[----:B------:R-:W-:-:S08]  /*06f0*/  DFMA R24, R2, R24, R2 ;  /* 0x000000180218722b */ /* 0x000fd00000000002 */
[----:B------:R-:W-:-:S08]  /*0700*/  DFMA R26, -R34, R24, 1 ;  /* 0x3ff00000221a742b */ /* 0x000fd00000000118 */
[----:B------:R-:W-:Y:S01]  /*0710*/  DFMA R26, R24, R26, R24 ;  /* 0x0000001a181a722b */ /* 0x000fe20000000018 */
[----:B------:R-:W-:Y:S10]  /*0720*/  @P0 BRA `(.L_x_4) ;  /* 0x0000000000200947 */ /* 0x000ff40003800000 */
[----:B------:R-:W-:Y:S01]  /*0730*/  LOP3.LUT R0, R35, 0x7fffffff, RZ, 0xc0, !PT ;  /* 0x7fffffff23007812 */ /* 0x000fe200078ec0ff */
[----:B------:R-:W-:Y:S02]  /*0740*/  IMAD.MOV.U32 R2, RZ, RZ, R34 ;  /* 0x000000ffff027224 */ /* 0x000fe400078e0022 */
[----:B------:R-:W-:Y:S02]  /*0750*/  IMAD.MOV.U32 R3, RZ, RZ, R35 ;  /* 0x000000ffff037224 */ /* 0x000fe400078e0023 */
[----:B------:R-:W-:Y:S01]  /*0760*/  VIADD R26, R0, 0xfff00000 ;  /* 0xfff00000001a7836 */ /* 0x000fe20000000000 */
[----:B------:R-:W-:-:S07]  /*0770*/  MOV R0, 0x790 ;  /* 0x0000079000007802 */ /* 0x000fce0000000f00 */
[----:B-----5:R-:W-:Y:S05]  /*0780*/  CALL.REL.NOINC `($__internal_0_$__cuda_sm20_dblrcp_rn_slowpath_v3) ;  /* 0x0000001000847944 */ /* 0x020fea0003c00000 */
[----:B------:R-:W-:Y:S01]  /*0790*/  IMAD.MOV.U32 R26, RZ, RZ, R24 ;  /* 0x000000ffff1a7224 */ /* 0x000fe200078e0018 */
[----:B------:R-:W-:-:S07]  /*07a0*/  MOV R27, R25 ;  /* 0x00000019001b7202 */ /* 0x000fce0000000f00 */
.L_x_4:
[----:B------:R-:W-:Y:S05]  /*07b0*/  BSYNC.RECONVERGENT B1 ;  /* 0x0000000000017941 */ /* 0x000fea0003800200 */
.L_x_3:
[C---:B-----5:R-:W-:Y:S01]  /*07c0*/  DMUL R2, R22.reuse, 0.5 ;  /* 0x3fe0000016027828 */ /* 0x060fe20000000000 */
[----:B------:R-:W-:Y:S01]  /*07d0*/  IMAD.MOV.U32 R24, RZ, RZ, 0x1 ;  /* 0x00000001ff187424 */ /* 0x000fe200078e00ff */
[----:B------:R-:W-:Y:S01]  /*07e0*/  FSETP.GEU.AND P1, PT, |R21|, 6.5827683646048100446e-37, PT ;  /* 0x036000001500780b */ /* 0x000fe20003f2e200 */
[----:B------:R-:W-:Y:S01]  /*07f0*/  BSSY.RECONVERGENT B1, `(.L_x_5) ;  /* 0x0000016000017945 */ /* 0x000fe20003800200 */
[----:B------:R-:W-:Y:S02]  /*0800*/  DMUL R22, R22, R26 ;  /* 0x0000001a16167228 */ /* 0x000fe40000000000 */
[----:B------:R-:W0:Y:S02]  /*0810*/  MUFU.RCP64H R25, R3 ;  /* 0x0000000300197308 */ /* 0x000e240000001800 */
[----:B0-----:R-:W-:-:S08]  /*0820*/  DFMA R28, -R2, R24, 1 ;  /* 0x3ff00000021c742b */ /* 0x001fd00000000118 */
[----:B------:R-:W-:-:S08]  /*0830*/  DFMA R28, R28, R28, R28 ;  /* 0x0000001c1c1c722b */ /* 0x000fd0000000001c */
[----:B------:R-:W-:-:S08]  /*0840*/  DFMA R28, R24, R28, R24 ;  /* 0x0000001c181c722b */ /* 0x000fd00000000018 */
[----:B------:R-:W-:-:S08]  /*0850*/  DFMA R24, -R2, R28, 1 ;  /* 0x3ff000000218742b */ /* 0x000fd0000000011c */
[----:B------:R-:W-:-:S08]  /*0860*/  DFMA R24, R28, R24, R28 ;  /* 0x000000181c18722b */ /* 0x000fd0000000001c */
[----:B------:R-:W-:-:S08]  /*0870*/  DMUL R28, R20, R24 ;  /* 0x00000018141c7228 */ /* 0x000fd00000000000 */
[----:B------:R-:W-:-:S08]  /*0880*/  DFMA R30, -R2, R28, R20 ;  /* 0x0000001c021e722b */ /* 0x000fd00000000114 */
[----:B------:R-:W-:-:S10]  /*0890*/  DFMA R24, R24, R30, R28 ;  /* 0x0000001e1818722b */ /* 0x000fd4000000001c */
[----:B------:R-:W-:-:S05]  /*08a0*/  FFMA R0, RZ, R3, R25 ;  /* 0x00000003ff007223 */ /* 0x000fca0000000019 */
[----:B------:R-:W-:-:S13]  /*08b0*/  FSETP.GT.AND P0, PT, |R0|, 1.469367938527859385e-39, PT ;  /* 0x001000000000780b */ /* 0x000fda0003f04200 */
[----:B------:R-:W-:Y:S05]  /*08c0*/  @P0 BRA P1, `(.L_x_6) ;  /* 0x0000000000200947 */ /* 0x000fea0000800000 */
[----:B------:R-:W-:Y:S01]  /*08d0*/  IMAD.MOV.U32 R26, RZ, RZ, R20 ;  /* 0x000000ffff1a7224 */ /* 0x000fe200078e0014 */
[----:B------:R-:W-:Y:S01]  /*08e0*/  MOV R0, 0x930 ;  /* 0x0000093000007802 */ /* 0x000fe20000000f00 */
[----:B------:R-:W-:Y:S02]  /*08f0*/  IMAD.MOV.U32 R27, RZ, RZ, R21 ;  /* 0x000000ffff1b7224 */ /* 0x000fe400078e0015 */
[----:B------:R-:W-:Y:S02]  /*0900*/  IMAD.MOV.U32 R28, RZ, RZ, R2 ;  /* 0x000000ffff1c7224 */ /* 0x000fe400078e0002 */
[----:B------:R-:W-:-:S07]  /*0910*/  IMAD.MOV.U32 R29, RZ, RZ, R3 ;  /* 0x000000ffff1d7224 */ /* 0x000fce00078e0003 */
[----:B------:R-:W-:Y:S05]  /*0920*/  CALL.REL.NOINC `($__internal_1_$__cuda_sm20_div_rn_f64_full) ;  /* 0x0000001000bc7944 */ /* 0x000fea0003c00000 */
[----:B------:R-:W-:Y:S01]  /*0930*/  IMAD.MOV.U32 R24, RZ, RZ, R34 ;  /* 0x000000ffff187224 */ /* 0x000fe200078e0022 */
[----:B------:R-:W-:-:S07]  /*0940*/  MOV R25, R35 ;  /* 0x0000002300197202 */ /* 0x000fce0000000f00 */
.L_x_6:
[----:B------:R-:W-:Y:S05]  /*0950*/  BSYNC.RECONVERGENT B1 ;  /* 0x0000000000017941 */ /* 0x000fea0003800200 */
.L_x_5:
[----:B------:R-:W-:Y:S01]  /*0960*/  DADD R28, -RZ, |R24| ;  /* 0x00000000ff1c7229 */ /* 0x000fe20000000518 */
[----:B------:R-:W-:Y:S01]  /*0970*/  BSSY.RECONVERGENT B1, `(.L_x_7) ;  /* 0x0000004000017945 */ /* 0x000fe20003800200 */
[----:B------:R-:W-:-:S08]  /*0980*/  MOV R0, 0x9b0 ;  /* 0x000009b000007802 */ /* 0x000fd00000000f00 */
[----:B------:R-:W-:-:S07]  /*0990*/  IMAD.MOV.U32 R43, RZ, RZ, R29 ;  /* 0x000000ffff2b7224 */ /* 0x000fce00078e001d */
[----:B------:R-:W-:Y:S05]  /*09a0*/  CALL.REL.NOINC `($discretize_kernel$__internal_accurate_pow) ;  /* 0x0000001800b87944 */ /* 0x000fea0003c00000 */
[----:B------:R-:W-:Y:S05]  /*09b0*/  BSYNC.RECONVERGENT B1 ;  /* 0x0000000000017941 */ /* 0x000fea0003800200 */
.L_x_7:
[C---:B------:R-:W-:Y:S01]  /*09c0*/  DADD R28, R24.reuse, 2 ;  /* 0x40000000181c7429 */ /* 0x040fe20000000000 */
[----:B------:R-:W-:Y:S01]  /*09d0*/  BSSY.RECONVERGENT B1, `(.L_x_8) ;  /* 0x000000d000017945 */ /* 0x000fe20003800200 */
[----:B------:R-:W-:-:S06]  /*09e0*/  DSETP.NEU.AND P0, PT, R24, RZ, PT ;  /* 0x000000ff1800722a */ /* 0x000fcc0003f0d000 */
[----:B------:R-:W-:Y:S02]  /*09f0*/  FSEL R26, R26, RZ, P0 ;  /* 0x000000ff1a1a7208 */ /* 0x000fe40000000000 */
[----:B------:R-:W-:Y:S02]  /*0a00*/  LOP3.LUT R28, R29, 0x7ff00000, RZ, 0xc0, !PT ;  /* 0x7ff000001d1c7812 */ /* 0x000fe400078ec0ff */
[----:B------:R-:W-:Y:S02]  /*0a10*/  FSEL R27, R30, RZ, P0 ;  /* 0x000000ff1e1b7208 */ /* 0x000fe40000000000 */
[----:B------:R-:W-:-:S13]  /*0a20*/  ISETP.NE.AND P1, PT, R28, 0x7ff00000, PT ;  /* 0x7ff000001c00780c */ /* 0x000fda0003f25270 */
[----:B------:R-:W-:Y:S05]  /*0a30*/  @P1 BRA `(.L_x_9) ;  /* 0x0000000000181947 */ /* 0x000fea0003800000 */
[----:B------:R-:W-:-:S14]  /*0a40*/  DSETP.NAN.AND P0, PT, R24, R24, PT ;  /* 0x000000181800722a */ /* 0x000fdc0003f08000 */
[----:B------:R-:W-:Y:S01]  /*0a50*/  @P0 DADD R26, R24, 2 ;  /* 0x40000000181a0429 */ /* 0x000fe20000000000 */
[----:B------:R-:W-:Y:S10]  /*0a60*/  @P0 BRA `(.L_x_9) ;  /* 0x00000000000c0947 */ /* 0x000ff40003800000 */
[----:B------:R-:W-:-:S14]  /*0a70*/  DSETP.NEU.AND P0, PT, |R24|, +INF , PT ;  /* 0x7ff000001800742a */ /* 0x000fdc0003f0d200 */
[----:B------:R-:W-:Y:S02]  /*0a80*/  @!P0 IMAD.MOV.U32 R26, RZ, RZ, 0x0 ;  /* 0x00000000ff1a8424 */ /* 0x000fe400078e00ff */
[----:B------:R-:W-:-:S07]  /*0a90*/  @!P0 IMAD.MOV.U32 R27, RZ, RZ, 0x7ff00000 ;  /* 0x7ff00000ff1b8424 */ /* 0x000fce00078e00ff */
.L_x_9:
[----:B------:R-:W-:Y:S05]  /*0aa0*/  BSYNC.RECONVERGENT B1 ;  /* 0x0000000000017941 */ /* 0x000fea0003800200 */
.L_x_8:
[----:B------:R-:W-:Y:S01]  /*0ab0*/  DADD R26, R26, 1 ;  /* 0x3ff000001a1a7429 */ /* 0x000fe20000000000 */
[----:B------:R-:W-:Y:S01]  /*0ac0*/  UMOV UR6, 0x54442d18 ;  /* 0x54442d1800067882 */ /* 0x000fe20000000000 */
[----:B------:R-:W-:Y:S01]  /*0ad0*/  UMOV UR7, 0x400921fb ;  /* 0x400921fb00077882 */ /* 0x000fe20000000000 */
[----:B------:R-:W-:Y:S01]  /*0ae0*/  DSETP.NEU.AND P0, PT, R24, 1, PT ;  /* 0x3ff000001800742a */ /* 0x000fe20003f0d000 */
[----:B------:R-:W-:Y:S04]  /*0af0*/  BSSY.RECONVERGENT B1, `(.L_x_10) ;  /* 0x0000014000017945 */ /* 0x000fe80003800200 */
[----:B------:R-:W-:-:S10]  /*0b00*/  DMUL R26, R26, UR6 ;  /* 0x000000061a1a7c28 */ /* 0x000fd40008000000 */
[----:B------:R-:W-:Y:S02]  /*0b10*/  FSEL R24, R26, 3.37028055040000000000e+12, P0 ;  /* 0x54442d181a187808 */ /* 0x000fe40000000000 */
[----:B------:R-:W-:-:S06]  /*0b20*/  FSEL R25, R27, 2.3926990032196044922, P0 ;  /* 0x401921fb1b197808 */ /* 0x000fcc0000000000 */
[----:B------:R-:W-:-:S06]  /*0b30*/  DMUL R28, R2, R24 ;  /* 0x00000018021c7228 */ /* 0x000fcc0000000000 */
        /* <DEDUP_REMOVED lines=11> */
[----:B------:R-:W-:Y:S01]  /*0bf0*/  IMAD.MOV.U32 R3, RZ, RZ, R29 ;  /* 0x000000ffff037224 */ /* 0x000fe200078e001d */
[----:B------:R-:W-:Y:S02]  /*0c00*/  IADD3 R26, PT, PT, R0, -0x100000, RZ ;  /* 0xfff00000001a7810 */ /* 0x000fe40007ffe0ff */
[----:B------:R-:W-:-:S07]  /*0c10*/  MOV R0, 0xc30 ;  /* 0x00000c3000007802 */ /* 0x000fce0000000f00 */
[----:B------:R-:W-:Y:S05]  /*0c20*/  CALL.REL.NOINC `($__internal_0_$__cuda_sm20_dblrcp_rn_slowpath_v3) ;  /* 0x0000000c005c7944 */ /* 0x000fea0003c00000 */
.L_x_11:
[----:B------:R-:W-:Y:S05]  /*0c30*/  BSYNC.RECONVERGENT B1 ;  /* 0x0000000000017941 */ /* 0x000fea0003800200 */
.L_x_10:
[----:B------:R-:W0:Y:S01]  /*0c40*/  MUFU.RCP64H R3, R23 ;  /* 0x0000001700037308 */ /* 0x000e220000001800 */
[----:B------:R-:W-:Y:S01]  /*0c50*/  IMAD.MOV.U32 R2, RZ, RZ, 0x1 ;  /* 0x00000001ff027424 */ /* 0x000fe200078e00ff */
[----:B------:R-:W-:Y:S01]  /*0c60*/  FSETP.GEU.AND P1, PT, |R21|, 6.5827683646048100446e-37, PT ;  /* 0x036000001500780b */ /* 0x000fe20003f2e200 */
[----:B------:R-:W-:Y:S01]  /*0c70*/  BSSY.RECONVERGENT B1, `(.L_x_12) ;  /* 0x0000015000017945 */ /* 0x000fe20003800200 */
[----:B------:R-:W-:-:S03]  /*0c80*/  DMUL R24, R18, R24 ;  /* 0x0000001812187228 */ /* 0x000fc60000000000 */
        /* <DEDUP_REMOVED lines=19> */
.L_x_13:
[----:B------:R-:W-:Y:S05]  /*0dc0*/  BSYNC.RECONVERGENT B1 ;  /* 0x0000000000017941 */ /* 0x000fea0003800200 */
.L_x_12:
[----:B------:R-:W-:Y:S01]  /*0dd0*/  DADD R28, -RZ, |R2| ;  /* 0x00000000ff1c7229 */ /* 0x000fe20000000502 */
[----:B------:R-:W-:Y:S01]  /*0de0*/  BSSY.RECONVERGENT B1, `(.L_x_14) ;  /* 0x0000004000017945 */ /* 0x000fe20003800200 */
[----:B------:R-:W-:-:S08]  /*0df0*/  MOV R0, 0xe20 ;  /* 0x00000e2000007802 */ /* 0x000fd00000000f00 */
[----:B------:R-:W-:-:S07]  /*0e00*/  IMAD.MOV.U32 R43, RZ, RZ, R29 ;  /* 0x000000ffff2b7224 */ /* 0x000fce00078e001d */
[----:B------:R-:W-:Y:S05]  /*0e10*/  CALL.REL.NOINC `($discretize_kernel$__internal_accurate_pow) ;  /* 0x00000014009c7944 */ /* 0x000fea0003c00000 */
[----:B------:R-:W-:Y:S05]  /*0e20*/  BSYNC.RECONVERGENT B1 ;  /* 0x0000000000017941 */ /* 0x000fea0003800200 */
.L_x_14:
        /* <DEDUP_REMOVED lines=14> */
.L_x_16:
[----:B------:R-:W-:Y:S05]  /*0f10*/  BSYNC.RECONVERGENT B1 ;  /* 0x0000000000017941 */ /* 0x000fea0003800200 */
.L_x_15:
[----:B------:R-:W-:Y:S01]  /*0f20*/  DMUL R26, R26, -0.5 ;  /* 0xbfe000001a1a7828 */ /* 0x000fe20000000000 */
[----:B------:R-:W-:Y:S01]  /*0f30*/  UMOV UR6, 0xfefa39ef ;  /* 0xfefa39ef00067882 */ /* 0x000fe20000000000 */
[----:B------:R-:W-:Y:S01]  /*0f40*/  DSETP.NEU.AND P0, PT, R2, 1, PT ;  /* 0x3ff000000200742a */ /* 0x000fe20003f0d000 */
[----:B------:R-:W-:Y:S01]  /*0f50*/  UMOV UR7, 0x3fe62e42 ;  /* 0x3fe62e4200077882 */ /* 0x000fe20000000000 */
[----:B------:R-:W-:Y:S01]  /*0f60*/  IMAD.MOV.U32 R2, RZ, RZ, 0x652b82fe ;  /* 0x652b82feff027424 */ /* 0x000fe200078e00ff */
[----:B------:R-:W-:Y:S01]  /*0f70*/  BSSY.RECONVERGENT B1, `(.L_x_17) ;  /* 0x000003b000017945 */ /* 0x000fe20003800200 */
[----:B------:R-:W-:-:S04]  /*0f80*/  IMAD.MOV.U32 R3, RZ, RZ, 0x3ff71547 ;  /* 0x3ff71547ff037424 */ /* 0x000fc800078e00ff */
[----:B------:R-:W-:Y:S02]  /*0f90*/  FSEL R20, R26, RZ, P0 ;  /* 0x000000ff1a147208 */ /* 0x000fe40000000000 */
[----:B------:R-:W-:-:S04]  /*0fa0*/  FSEL R21, R27, -1.75, P0 ;  /* 0xbfe000001b157808 */ /* 0x000fc80000000000 */
[----:B------:R-:W-:Y:S02]  /*0fb0*/  FSETP.GEU.AND P0, PT, |R21|, 4.1917929649353027344, PT ;  /* 0x4086232b1500780b */ /* 0x000fe40003f0e200 */
[----:B------:R-:W-:-:S08]  /*0fc0*/  DFMA R26, R20, R2, 6.75539944105574400000e+15 ;  /* 0x43380000141a742b */ /* 0x000fd00000000002 */
[----:B------:R-:W-:-:S08]  /*0fd0*/  DADD R2, R26, -6.75539944105574400000e+15 ;  /* 0xc33800001a027429 */ /* 0x000fd00000000000 */
[----:B------:R-:W-:Y:S01]  /*0fe0*/  DFMA R28, R2, -UR6, R20 ;  /* 0x80000006021c7c2b */ /* 0x000fe20008000014 */
[----:B------:R-:W-:Y:S01]  /*0ff0*/  UMOV UR6, 0x3b39803f ;  /* 0x3b39803f00067882 */ /* 0x000fe20000000000 */
[----:B------:R-:W-:-:S06]  /*1000*/  UMOV UR7, 0x3c7abc9e ;  /* 0x3c7abc9e00077882 */ /* 0x000fcc0000000000 */
[----:B------:R-:W-:Y:S01]  /*1010*/  DFMA R2, R2, -UR6, R28 ;  /* 0x8000000602027c2b */ /* 0x000fe2000800001c */
[----:B------:R-:W-:Y:S01]  /*1020*/  UMOV UR6, 0x69ce2bdf ;  /* 0x69ce2bdf00067882 */ /* 0x000fe20000000000 */
[----:B------:R-:W-:Y:S01]  /*1030*/  IMAD.MOV.U32 R28, RZ, RZ, -0x35dec16 ;  /* 0xfca213eaff1c7424 */ /* 0x000fe200078e00ff */
[----:B------:R-:W-:Y:S01]  /*1040*/  MOV R29, 0x3e928af3 ;  /* 0x3e928af3001d7802 */ /* 0x000fe20000000f00 */
[----:B------:R-:W-:-:S05]  /*1050*/  UMOV UR7, 0x3e5ade15 ;  /* 0x3e5ade1500077882 */ /* 0x000fca0000000000 */
[----:B------:R-:W-:Y:S01]  /*1060*/  DFMA R28, R2, UR6, R28 ;  /* 0x00000006021c7c2b */ /* 0x000fe2000800001c */
[----:B------:R-:W-:Y:S01]  /*1070*/  UMOV UR6, 0x62401315 ;  /* 0x6240131500067882 */ /* 0x000fe20000000000 */
[----:B------:R-:W-:-:S06]  /*1080*/  UMOV UR7, 0x3ec71dee ;  /* 0x3ec71dee00077882 */ /* 0x000fcc0000000000 */
        /* <DEDUP_REMOVED lines=21> */
[----:B------:R-:W-:-:S08]  /*11e0*/  DFMA R28, R2, R28, UR6 ;  /* 0x00000006021c7e2b */ /* 0x000fd0000800001c */
[----:B------:R-:W-:-:S08]  /*11f0*/  DFMA R28, R2, R28, 1 ;  /* 0x3ff00000021c742b */ /* 0x000fd0000000001c */
[----:B------:R-:W-:Y:S02]  /*1200*/  DFMA R30, R2, R28, 1 ;  /* 0x3ff00000021e742b */ /* 0x000fe4000000001c */
[----:B------:R-:W-:-:S08]  /*1210*/  DADD R28, -RZ, |R22| ;  /* 0x00000000ff1c7229 */ /* 0x000fd00000000516 */
[----:B------:R-:W-:Y:S02]  /*1220*/  IMAD R3, R26, 0x100000, R31 ;  /* 0x001000001a037824 */ /* 0x000fe400078e021f */
[----:B------:R-:W-:Y:S01]  /*1230*/  IMAD.MOV.U32 R2, RZ, RZ, R30 ;  /* 0x000000ffff027224 */ /* 0x000fe200078e001e */
[----:B------:R-:W-:Y:S06]  /*1240*/  @!P0 BRA `(.L_x_18) ;  /* 0x0000000000348947 */ /* 0x000fec0003800000 */
[----:B------:R-:W-:Y:S01]  /*1250*/  FSETP.GEU.AND P1, PT, |R21|, 4.2275390625, PT ;  /* 0x408748001500780b */ /* 0x000fe20003f2e200 */
[C---:B------:R-:W-:Y:S02]  /*1260*/  DADD R2, R20.reuse, +INF ;  /* 0x7ff0000014027429 */ /* 0x040fe40000000000 */
[----:B------:R-:W-:-:S08]  /*1270*/  DSETP.GEU.AND P0, PT, R20, RZ, PT ;  /* 0x000000ff1400722a */ /* 0x000fd00003f0e000 */
[----:B------:R-:W-:Y:S02]  /*1280*/  FSEL R2, R2, RZ, P0 ;  /* 0x000000ff02027208 */ /* 0x000fe40000000000 */
[----:B------:R-:W-:Y:S01]  /*1290*/  @!P1 LEA.HI R0, R26, R26, RZ, 0x1 ;  /* 0x0000001a1a009211 */ /* 0x000fe200078f08ff */
[----:B------:R-:W-:Y:S01]  /*12a0*/  @!P1 IMAD.MOV.U32 R20, RZ, RZ, R30 ;  /* 0x000000ffff149224 */ /* 0x000fe200078e001e */
[----:B------:R-:W-:Y:S02]  /*12b0*/  FSEL R3, R3, RZ, P0 ;  /* 0x000000ff03037208 */ /* 0x000fe40000000000 */
[----:B------:R-:W-:-:S05]  /*12c0*/  @!P1 SHF.R.S32.HI R21, RZ, 0x1, R0 ;  /* 0x00000001ff159819 */ /* 0x000fca0000011400 */
[----:B------:R-:W-:Y:S02]  /*12d0*/  @!P1 IMAD.IADD R26, R26, 0x1, -R21 ;  /* 0x000000011a1a9824 */ /* 0x000fe400078e0a15 */
[----:B------:R-:W-:-:S03]  /*12e0*/  @!P1 IMAD R21, R21, 0x100000, R31 ;  /* 0x0010000015159824 */ /* 0x000fc600078e021f */
[----:B------:R-:W-:Y:S01]  /*12f0*/  @!P1 LEA R27, R26, 0x3ff00000, 0x14 ;  /* 0x3ff000001a1b9811 */ /* 0x000fe200078ea0ff */
[----:B------:R-:W-:-:S06]  /*1300*/  @!P1 IMAD.MOV.U32 R26, RZ, RZ, RZ ;  /* 0x000000ffff1a9224 */ /* 0x000fcc00078e00ff */
[----:B------:R-:W-:-:S11]  /*1310*/  @!P1 DMUL R2, R20, R26 ;  /* 0x0000001a14029228 */ /* 0x000fd60000000000 */
.L_x_18:
[----:B------:R-:W-:Y:S05]  /*1320*/  BSYNC.RECONVERGENT B1 ;  /* 0x0000000000017941 */ /* 0x000fea0003800200 */
.L_x_17:
[----:B------:R-:W-:Y:S01]  /*1330*/  BSSY.RECONVERGENT B1, `(.L_x_19) ;  /* 0x0000004000017945 */ /* 0x000fe20003800200 */
[----:B------:R-:W-:Y:S02]  /*1340*/  MOV R43, R29 ;  /* 0x0000001d002b7202 */ /* 0x000fe40000000f00 */
[----:B------:R-:W-:-:S07]  /*1350*/  MOV R0, 0x1370 ;  /* 0x0000137000007802 */ /* 0x000fce0000000f00 */
[----:B------:R-:W-:Y:S05]  /*1360*/  CALL.REL.NOINC `($discretize_kernel$__internal_accurate_pow) ;  /* 0x0000001000487944 */ /* 0x000fea0003c00000 */
[----:B------:R-:W-:Y:S05]  /*1370*/  BSYNC.RECONVERGENT B1 ;  /* 0x0000000000017941 */ /* 0x000fea0003800200 */
.L_x_19:
        /* <DEDUP_REMOVED lines=14> */
.L_x_21:
[----:B------:R-:W-:Y:S05]  /*1460*/  BSYNC.RECONVERGENT B1 ;  /* 0x0000000000017941 */ /* 0x000fea0003800200 */
.L_x_20:
[----:B------:R-:W-:Y:S01]  /*1470*/  UMOV UR6, 0x54442d18 ;  /* 0x54442d1800067882 */ /* 0x000fe20000000000 */
[----:B------:R-:W-:Y:S01]  /*1480*/  UMOV UR7, 0x401921fb ;  /* 0x401921fb00077882 */ /* 0x000fe20000000000 */
[----:B------:R-:W-:Y:S01]  /*1490*/  IMAD.MOV.U32 R28, RZ, RZ, 0x0 ;  /* 0x00000000ff1c7424 */ /* 0x000fe200078e00ff */
[----:B------:R-:W-:Y:S01]  /*14a0*/  DMUL R30, R26, UR6 ;  /* 0x000000061a1e7c28 */ /* 0x000fe20008000000 */
[----:B------:R-:W-:Y:S01]  /*14b0*/  IMAD.MOV.U32 R29, RZ, RZ, 0x3fd80000 ;  /* 0x3fd80000ff1d7424 */ /* 0x000fe200078e00ff */
[----:B------:R-:W-:Y:S01]  /*14c0*/  DSETP.NEU.AND P0, PT, R22, 1, PT ;  /* 0x3ff000001600742a */ /* 0x000fe20003f0d000 */
[----:B------:R-:W-:Y:S03]  /*14d0*/  BSSY.RECONVERGENT B1, `(.L_x_22) ;  /* 0x0000018000017945 */ /* 0x000fe60003800200 */
[----:B------:R-:W0:Y:S04]  /*14e0*/  MUFU.RSQ64H R21, R31 ;  /* 0x0000001f00157308 */ /* 0x000e280000001c00 */
[----:B------:R-:W-:-:S05]  /*14f0*/  VIADD R20, R31, 0xfcb00000 ;  /* 0xfcb000001f147836 */ /* 0x000fca0000000000 */
[----:B------:R-:W-:Y:S01]  /*1500*/  ISETP.GE.U32.AND P1, PT, R20, 0x7ca00000, PT ;  /* 0x7ca000001400780c */ /* 0x000fe20003f26070 */
[----:B0-----:R-:W-:-:S08]  /*1510*/  DMUL R26, R20, R20 ;  /* 0x00000014141a7228 */ /* 0x001fd00000000000 */
[----:B------:R-:W-:-:S08]  /*1520*/  DFMA R26, R30, -R26, 1 ;  /* 0x3ff000001e1a742b */ /* 0x000fd0000000081a */
[----:B------:R-:W-:Y:S02]  /*1530*/  DFMA R28, R26, R28, 0.5 ;  /* 0x3fe000001a1c742b */ /* 0x000fe4000000001c */
[----:B------:R-:W-:-:S08]  /*1540*/  DMUL R26, R20, R26 ;  /* 0x0000001a141a7228 */ /* 0x000fd00000000000 */
[----:B------:R-:W-:-:S08]  /*1550*/  DFMA R34, R28, R26, R20 ;  /* 0x0000001a1c22722b */ /* 0x000fd00000000014 */
[----:B------:R-:W-:Y:S02]  /*1560*/  DMUL R28, R30, R34 ;  /* 0x000000221e1c7228 */ /* 0x000fe40000000000 */
[----:B------:R-:W-:Y:S01]  /*1570*/  VIADD R27, R35, 0xfff00000 ;  /* 0xfff00000231b7836 */ /* 0x000fe20000000000 */
[----:B------:R-:W-:-:S05]  /*1580*/  MOV R26, R34 ;  /* 0x00000022001a7202 */ /* 0x000fca0000000f00 */
[----:B------:R-:W-:-:S08]  /*1590*/  DFMA R32, R28, -R28, R30 ;  /* 0x8000001c1c20722b */ /* 0x000fd0000000001e */
[----:B------:R-:W-:Y:S01]  /*15a0*/  DFMA R22, R32, R26, R28 ;  /* 0x0000001a2016722b */ /* 0x000fe2000000001c */
[----:B------:R-:W-:Y:S10]  /*15b0*/  @!P1 BRA `(.L_x_23) ;  /* 0x0000000000249947 */ /* 0x000ff40003800000 */
[----:B------:R-:W-:Y:S02]  /*15c0*/  IMAD.MOV.U32 R26, RZ, RZ, R30 ;  /* 0x000000ffff1a7224 */ /* 0x000fe400078e001e */
[----:B------:R-:W-:Y:S02]  /*15d0*/  IMAD.MOV.U32 R0, RZ, RZ, R34 ;  /* 0x000000ffff007224 */ /* 0x000fe400078e0022 */
[----:B------:R-:W-:Y:S01]  /*15e0*/  IMAD.MOV.U32 R30, RZ, RZ, R32 ;  /* 0x000000ffff1e7224 */ /* 0x000fe200078e0020 */
[----:B------:R-:W-:Y:S01]  /*15f0*/  MOV R32, 0x1630 ;  /* 0x0000163000207802 */ /* 0x000fe20000000f00 */
[----:B------:R-:W-:Y:S02]  /*1600*/  IMAD.MOV.U32 R34, RZ, RZ, R20 ;  /* 0x000000ffff227224 */ /* 0x000fe400078e0014 */
[----:B------:R-:W-:-:S07]  /*1610*/  IMAD.MOV.U32 R35, RZ, RZ, R27 ;  /* 0x000000ffff237224 */ /* 0x000fce00078e001b */
[----:B------:R-:W-:Y:S05]  /*1620*/  CALL.REL.NOINC `($__internal_2_$__cuda_sm20_dsqrt_rn_f64_mediumpath_v1) ;  /* 0x0000000800e87944 */ /* 0x000fea0003c00000 */
[----:B------:R-:W-:Y:S01]  /*1630*/  IMAD.MOV.U32 R22, RZ, RZ, R34 ;  /* 0x000000ffff167224 */ /* 0x000fe200078e0022 */
[----:B------:R-:W-:-:S07]  /*1640*/  MOV R23, R35 ;  /* 0x0000002300177202 */ /* 0x000fce0000000f00 */
.L_x_23:
[----:B------:R-:W-:Y:S05]  /*1650*/  BSYNC.RECONVERGENT B1 ;  /* 0x0000000000017941 */ /* 0x000fea0003800200 */
.L_x_22:
[----:B------:R-:W-:Y:S01]  /*1660*/  FSEL R23, R23, 2.0633285045623779297, P0 ;  /* 0x40040d9317177808 */ /* 0x000fe20000000000 */
[----:B------:R-:W-:Y:S01]  /*1670*/  IMAD.MOV.U32 R20, RZ, RZ, 0x1 ;  /* 0x00000001ff147424 */ /* 0x000fe200078e00ff */
[----:B------:R-:W-:Y:S01]  /*1680*/  FSEL R22, R22, 1.0424960491180075572e-19, P0 ;  /* 0x1ff6270516167808 */ /* 0x000fe20000000000 */
[----:B------:R-:W-:Y:S01]  /*1690*/  IMAD.MOV.U32 R28, RZ, RZ, R2 ;  /* 0x000000ffff1c7224 */ /* 0x000fe200078e0002 */
[----:B------:R-:W0:Y:S01]  /*16a0*/  MUFU.RCP64H R21, R23 ;  /* 0x0000001700157308 */ /* 0x000e220000001800 */
[----:B------:R-:W-:Y:S01]  /*16b0*/  IMAD.MOV.U32 R29, RZ, RZ, R3 ;  /* 0x000000ffff1d7224 */ /* 0x000fe200078e0003 */
[----:B------:R-:W-:Y:S01]  /*16c0*/  FSETP.GEU.AND P1, PT, |R3|, 6.5827683646048100446e-37, PT ;  /* 0x036000000300780b */ /* 0x000fe20003f2e200 */
[----:B------:R-:W-:Y:S01]  /*16d0*/  BSSY.RECONVERGENT B1, `(.L_x_24) ;  /* 0x0000014000017945 */ /* 0x000fe20003800200 */
        /* <DEDUP_REMOVED lines=12> */
[----:B------:R-:W-:Y:S01]  /*17a0*/  MOV R29, R23 ;  /* 0x00000017001d7202 */ /* 0x000fe20000000f00 */
[----:B------:R-:W-:Y:S01]  /*17b0*/  IMAD.MOV.U32 R27, RZ, RZ, R3 ;  /* 0x000000ffff1b7224 */ /* 0x000fe200078e0003 */
[----:B------:R-:W-:Y:S01]  /*17c0*/  MOV R0, 0x17f0 ;  /* 0x000017f000007802 */ /* 0x000fe20000000f00 */
[----:B------:R-:W-:-:S07]  /*17d0*/  IMAD.MOV.U32 R28, RZ, RZ, R22 ;  /* 0x000000ffff1c7224 */ /* 0x000fce00078e0016 */
[----:B------:R-:W-:Y:S05]  /*17e0*/  CALL.REL.NOINC `($__internal_1_$__cuda_sm20_div_rn_f64_full) ;  /* 0x00000004000c7944 */ /* 0x000fea0003c00000 */
[----:B------:R-:W-:Y:S02]  /*17f0*/  IMAD.MOV.U32 R20, RZ, RZ, R34 ;  /* 0x000000ffff147224 */ /* 0x000fe400078e0022 */
[----:B------:R-:W-:-:S07]  /*1800*/  IMAD.MOV.U32 R21, RZ, RZ, R35 ;  /* 0x000000ffff157224 */ /* 0x000fce00078e0023 */
.L_x_25:
[----:B------:R-:W-:Y:S05]  /*1810*/  BSYNC.RECONVERGENT B1 ;  /* 0x0000000000017941 */ /* 0x000fea0003800200 */
.L_x_24:
[----:B------:R-:W-:Y:S01]  /*1820*/  IADD3 R5, P0, PT, R5, -0x1, RZ ;  /* 0xffffffff05057810 */ /* 0x000fe20007f1e0ff */
[----:B------:R-:W-:Y:S01]  /*1830*/  DADD R18, -R18, 1 ;  /* 0x3ff0000012127429 */ /* 0x000fe20000000100 */
[----:B------:R-:W-:Y:S02]  /*1840*/  IADD3 R8, P2, PT, R8, 0x10, RZ ;  /* 0x0000001008087810 */ /* 0x000fe40007f5e0ff */
[----:B------:R-:W-:Y:S02]  /*1850*/  IADD3.X R42, PT, PT, R42, -0x1, RZ, P0, !PT ;  /* 0xffffffff2a2a7810 */ /* 0x000fe400007fe4ff */
[----:B------:R-:W-:Y:S01]  /*1860*/  ISETP.NE.U32.AND P0, PT, R5, RZ, PT ;  /* 0x000000ff0500720c */ /* 0x000fe20003f05070 */
[----:B------:R-:W-:Y:S01]  /*1870*/  IMAD.X R9, RZ, RZ, R9, P2 ;  /* 0x000000ffff097224 */ /* 0x000fe200010e0609 */
[----:B------:R-:W-:Y:S01]  /*1880*/  IADD3 R14, P1, PT, R14, 0x18, RZ ;  /* 0x000000180e0e7810 */ /* 0x000fe20007f3e0ff */
[----:B------:R-:W-:Y:S01]  /*1890*/  DFMA R18, R18, R20, R24 ;  /* 0x000000141212722b */ /* 0x000fe20000000018 */
[----:B------:R-:W-:-:S03]  /*18a0*/  ISETP.NE.AND.EX P0, PT, R42, RZ, PT, P0 ;  /* 0x000000ff2a00720c */ /* 0x000fc60003f05300 */
[----:B------:R-:W-:-:S04]  /*18b0*/  IMAD.X R15, RZ, RZ, R15, P1 ;  /* 0x000000ffff0f7224 */ /* 0x000fc800008e060f */
[----:B------:R-:W-:-:S06]  /*18c0*/  DFMA R10, R16, R18, R10 ;  /* 0x00000012100a722b */ /* 0x000fcc000000000a */
[----:B------:R-:W-:Y:S05]  /*18d0*/  @P0 BRA `(.L_x_26) ;  /* 0xffffffe800200947 */ /* 0x000fea000383ffff */
.L_x_1:
[----:B------:R-:W-:Y:S05]  /*18e0*/  BSYNC.RECONVERGENT B0 ;  /* 0x0000000000007941 */ /* 0x000fea0003800200 */
.L_x_0:
[----:B------:R-:W0:Y:S01]  /*18f0*/  LDCU.64 UR6, c[0x0][0x3a0] ;  /* 0x00007400ff0677ac */ /* 0x000e220008000a00 */
[----:B------:R-:W-:Y:S01]  /*1900*/  IMAD.MOV.U32 R13, RZ, RZ, RZ ;  /* 0x000000ffff0d7224 */ /* 0x000fe200078e00ff */
[----:B------:R-:W1:Y:S01]  /*1910*/  LDCU.64 UR8, c[0x0][0x388] ;  /* 0x00007100ff0877ac */ /* 0x000e620008000a00 */
[----:B0-----:R-:W-:-:S04]  /*1920*/  IMAD.WIDE.U32 R12, R4, UR6, R12 ;  /* 0x00000006040c7c25 */ /* 0x001fc8000f8e000c */
[----:B------:R-:W-:Y:S01]  /*1930*/  IMAD R3, R4, UR7, R13 ;  /* 0x0000000704037c24 */ /* 0x000fe2000f8e020d */
[----:B-1----:R-:W-:-:S04]  /*1940*/  LEA R2, P0, R12, UR8, 0x3 ;  /* 0x000000080c027c11 */ /* 0x002fc8000f8018ff */
[----:B------:R-:W-:-:S05]  /*1950*/  LEA.HI.X R3, R12, UR9, R3, 0x3, P0 ;  /* 0x000000090c037c11 */ /* 0x000fca00080f1c03 */
[----:B------:R-:W2:Y:S02]  /*1960*/  LDG.E.64 R4, desc[UR4][R2.64] ;  /* 0x0000000402047981 */ /* 0x000ea4000c1e1b00 */
[----:B--2---:R-:W-:-:S07]  /*1970*/  DADD R4, R4, R10 ;  /* 0x0000000004047229 */ /* 0x004fce000000000a */
[----:B------:R-:W-:Y:S01]  /*1980*/  STG.E.64 desc[UR4][R2.64], R4 ;  /* 0x0000000402007986 */ /* 0x000fe2000c101b04 */
[----:B------:R-:W-:Y:S05]  /*1990*/  EXIT ;  /* 0x000000000000794d */ /* 0x000fea0003800000 */
        .weak           $__internal_0_$__cuda_sm20_dblrcp_rn_slowpath_v3
        .type           $__internal_0_$__cuda_sm20_dblrcp_rn_slowpath_v3,@function
        .size           $__internal_0_$__cuda_sm20_dblrcp_rn_slowpath_v3,($__internal_1_$__cuda_sm20_div_rn_f64_full - $__internal_0_$__cuda_sm20_dblrcp_rn_slowpath_v3)
$__internal_0_$__cuda_sm20_dblrcp_rn_slowpath_v3:
[----:B------:R-:W-:Y:S01]  /*19a0*/  DSETP.GTU.AND P0, PT, |R2|, +INF , PT ;  /* 0x7ff000000200742a */ /* 0x000fe20003f0c200 */
[----:B------:R-:W-:-:S13]  /*19b0*/  BSSY.RECONVERGENT B2, `(.L_x_27) ;  /* 0x0000023000027945 */ /* 0x000fda0003800200 */
[----:B------:R-:W-:Y:S05]  /*19c0*/  @P0 BRA `(.L_x_28) ;  /* 0x00000000007c0947 */ /* 0x000fea0003800000 */
[----:B------:R-:W-:-:S05]  /*19d0*/  LOP3.LUT R27, R3, 0x7fffffff, RZ, 0xc0, !PT ;  /* 0x7fffffff031b7812 */ /* 0x000fca00078ec0ff */
[----:B------:R-:W-:-:S05]  /*19e0*/  VIADD R24, R27, 0xffffffff ;  /* 0xffffffff1b187836 */ /* 0x000fca0000000000 */
[----:B------:R-:W-:-:S13]  /*19f0*/  ISETP.GE.U32.AND P0, PT, R24, 0x7fefffff, PT ;  /* 0x7fefffff1800780c */ /* 0x000fda0003f06070 */
[----:B------:R-:W-:Y:S02]  /*1a00*/  @P0 LOP3.LUT R25, R3, 0x7ff00000, RZ, 0x3c, !PT ;  /* 0x7ff0000003190812 */ /* 0x000fe400078e3cff */
[----:B------:R-:W-:Y:S01]  /*1a10*/  @P0 MOV R24, RZ ;  /* 0x000000ff00180202 */ /* 0x000fe20000000f00 */
[----:B------:R-:W-:Y:S06]  /*1a20*/  @P0 BRA `(.L_x_29) ;  /* 0x00000000006c0947 */ /* 0x000fec0003800000 */
[----:B------:R-:W-:-:S13]  /*1a30*/  ISETP.GE.U32.AND P0, PT, R27, 0x1000001, PT ;  /* 0x010000011b00780c */ /* 0x000fda0003f06070 */
[----:B------:R-:W-:Y:S05]  /*1a40*/  @!P0 BRA `(.L_x_30) ;  /* 0x0000000000348947 */ /* 0x000fea0003800000 */
[----:B------:R-:W-:Y:S02]  /*1a50*/  VIADD R25, R3, 0xc0200000 ;  /* 0xc020000003197836 */ /* 0x000fe40000000000 */
[----:B------:R-:W-:Y:S02]  /*1a60*/  IMAD.MOV.U32 R24, RZ, RZ, R2 ;  /* 0x000000ffff187224 */ /* 0x000fe400078e0002 */
[----:B------:R-:W0:Y:S04]  /*1a70*/  MUFU.RCP64H R27, R25 ;  /* 0x00000019001b7308 */ /* 0x000e280000001800 */
[----:B0-----:R-:W-:-:S08]  /*1a80*/  DFMA R28, -R24, R26, 1 ;  /* 0x3ff00000181c742b */ /* 0x001fd0000000011a */
[----:B------:R-:W-:-:S08]  /*1a90*/  DFMA R28, R28, R28, R28 ;  /* 0x0000001c1c1c722b */ /* 0x000fd0000000001c */
[----:B------:R-:W-:-:S08]  /*1aa0*/  DFMA R28, R26, R28, R26 ;  /* 0x0000001c1a1c722b */ /* 0x000fd0000000001a */
[----:B------:R-:W-:-:S08]  /*1ab0*/  DFMA R26, -R24, R28, 1 ;  /* 0x3ff00000181a742b */ /* 0x000fd0000000011c */
[----:B------:R-:W-:-:S08]  /*1ac0*/  DFMA R26, R28, R26, R28 ;  /* 0x0000001a1c1a722b */ /* 0x000fd0000000001c */
[----:B------:R-:W-:-:S08]  /*1ad0*/  DMUL R26, R26, 2.2250738585072013831e-308 ;  /* 0x001000001a1a7828 */ /* 0x000fd00000000000 */
[----:B------:R-:W-:-:S08]  /*1ae0*/  DFMA R2, -R2, R26, 1 ;  /* 0x3ff000000202742b */ /* 0x000fd0000000011a */
[----:B------:R-:W-:-:S08]  /*1af0*/  DFMA R2, R2, R2, R2 ;  /* 0x000000020202722b */ /* 0x000fd00000000002 */
[----:B------:R-:W-:Y:S01]  /*1b00*/  DFMA R24, R26, R2, R26 ;  /* 0x000000021a18722b */ /* 0x000fe2000000001a */
[----:B------:R-:W-:Y:S10]  /*1b10*/  BRA `(.L_x_29) ;  /* 0x0000000000307947 */ /* 0x000ff40003800000 */
.L_x_30:
[----:B------:R-:W-:Y:S01]  /*1b20*/  DMUL R2, R2, 8.11296384146066816958e+31 ;  /* 0x4690000002027828 */ /* 0x000fe20000000000 */
[----:B------:R-:W-:-:S05]  /*1b30*/  IMAD.MOV.U32 R24, RZ, RZ, R26 ;  /* 0x000000ffff187224 */ /* 0x000fca00078e001a */
[----:B------:R-:W0:Y:S02]  /*1b40*/  MUFU.RCP64H R25, R3 ;  /* 0x0000000300197308 */ /* 0x000e240000001800 */
[----:B0-----:R-:W-:-:S08]  /*1b50*/  DFMA R26, -R2, R24, 1 ;  /* 0x3ff00000021a742b */ /* 0x001fd00000000118 */
[----:B------:R-:W-:-:S08]  /*1b60*/  DFMA R26, R26, R26, R26 ;  /* 0x0000001a1a1a722b */ /* 0x000fd0000000001a */
[----:B------:R-:W-:-:S08]  /*1b70*/  DFMA R26, R24, R26, R24 ;  /* 0x0000001a181a722b */ /* 0x000fd00000000018 */
[----:B------:R-:W-:-:S08]  /*1b80*/  DFMA R24, -R2, R26, 1 ;  /* 0x3ff000000218742b */ /* 0x000fd0000000011a */
[----:B------:R-:W-:-:S08]  /*1b90*/  DFMA R24, R26, R24, R26 ;  /* 0x000000181a18722b */ /* 0x000fd0000000001a */
[----:B------:R-:W-:Y:S01]  /*1ba0*/  DMUL R24, R24, 8.11296384146066816958e+31 ;  /* 0x4690000018187828 */ /* 0x000fe20000000000 */
[----:B------:R-:W-:Y:S10]  /*1bb0*/  BRA `(.L_x_29) ;  /* 0x0000000000087947 */ /* 0x000ff40003800000 */
.L_x_28:
[----:B------:R-:W-:Y:S01]  /*1bc0*/  LOP3.LUT R25, R3, 0x80000, RZ, 0xfc, !PT ;  /* 0x0008000003197812 */ /* 0x000fe200078efcff */
[----:B------:R-:W-:-:S07]  /*1bd0*/  IMAD.MOV.U32 R24, RZ, RZ, R2 ;  /* 0x000000ffff187224 */ /* 0x000fce00078e0002 */
.L_x_29:
[----:B------:R-:W-:Y:S05]  /*1be0*/  BSYNC.RECONVERGENT B2 ;  /* 0x0000000000027941 */ /* 0x000fea0003800200 */
.L_x_27:
[----:B------:R-:W-:Y:S02]  /*1bf0*/  IMAD.MOV.U32 R2, RZ, RZ, R0 ;  /* 0x000000ffff027224 */ /* 0x000fe400078e0000 */
[----:B------:R-:W-:-:S04]  /*1c00*/  IMAD.MOV.U32 R3, RZ, RZ, 0x0 ;  /* 0x00000000ff037424 */ /* 0x000fc800078e00ff */
[----:B------:R-:W-:Y:S05]  /*1c10*/  RET.REL.NODEC R2 `(discretize_kernel) ;  /* 0xffffffe002f87950 */ /* 0x000fea0003c3ffff */
        .weak           $__internal_1_$__cuda_sm20_div_rn_f64_full
        .type           $__internal_1_$__cuda_sm20_div_rn_f64_full,@function
        .size           $__internal_1_$__cuda_sm20_div_rn_f64_full,($__internal_2_$__cuda_sm20_dsqrt_rn_f64_mediumpath_v1 - $__internal_1_$__cuda_sm20_div_rn_f64_full)
$__internal_1_$__cuda_sm20_div_rn_f64_full:
[C---:B------:R-:W-:Y:S01]  /*1c20*/  FSETP.GEU.AND P0, PT, |R29|.reuse, 1.469367938527859385e-39, PT ;  /* 0x001000001d00780b */ /* 0x040fe20003f0e200 */
[----:B------:R-:W-:Y:S01]  /*1c30*/  IMAD.MOV.U32 R32, RZ, RZ, 0x1 ;  /* 0x00000001ff207424 */ /* 0x000fe200078e00ff */
[----:B------:R-:W-:Y:S01]  /*1c40*/  LOP3.LUT R30, R29, 0x800fffff, RZ, 0xc0, !PT ;  /* 0x800fffff1d1e7812 */ /* 0x000fe200078ec0ff */
[----:B------:R-:W-:Y:S01]  /*1c50*/  IMAD.MOV.U32 R41, RZ, RZ, 0x1ca00000 ;  /* 0x1ca00000ff297424 */ /* 0x000fe200078e00ff */
[C---:B------:R-:W-:Y:S01]  /*1c60*/  FSETP.GEU.AND P2, PT, |R27|.reuse, 1.469367938527859385e-39, PT ;  /* 0x001000001b00780b */ /* 0x040fe20003f4e200 */
[----:B------:R-:W-:Y:S01]  /*1c70*/  BSSY.RECONVERGENT B2, `(.L_x_31) ;  /* 0x0000052000027945 */ /* 0x000fe20003800200 */
[----:B------:R-:W-:Y:S02]  /*1c80*/  LOP3.LUT R31, R30, 0x3ff00000, RZ, 0xfc, !PT ;  /* 0x3ff000001e1f7812 */ /* 0x000fe400078efcff */
[----:B------:R-:W-:Y:S02]  /*1c90*/  MOV R30, R28 ;  /* 0x0000001c001e7202 */ /* 0x000fe40000000f00 */
[----:B------:R-:W-:-:S02]  /*1ca0*/  LOP3.LUT R40, R27, 0x7ff00000, RZ, 0xc0, !PT ;  /* 0x7ff000001b287812 */ /* 0x000fc400078ec0ff */
[C---:B------:R-:W-:Y:S01]  /*1cb0*/  LOP3.LUT R43, R29.reuse, 0x7ff00000, RZ, 0xc0, !PT ;  /* 0x7ff000001d2b7812 */ /* 0x040fe200078ec0ff */
[----:B------:R-:W-:Y:S02]  /*1cc0*/  @!P0 DMUL R30, R28, 8.98846567431157953865e+307 ;  /* 0x7fe000001c1e8828 */ /* 0x000fe40000000000 */
[----:B------:R-:W-:Y:S01]  /*1cd0*/  IMAD.MOV.U32 R44, RZ, RZ, R40 ;  /* 0x000000ffff2c7224 */ /* 0x000fe200078e0028 */
[C---:B------:R-:W-:Y:S01]  /*1ce0*/  ISETP.GE.U32.AND P1, PT, R40.reuse, R43, PT ;  /* 0x0000002b2800720c */ /* 0x040fe20003f26070 */
[----:B------:R-:W-:Y:S01]  /*1cf0*/  @!P2 IMAD.MOV.U32 R36, RZ, RZ, RZ ;  /* 0x000000ffff24a224 */ /* 0x000fe200078e00ff */
[----:B------:R-:W-:Y:S01]  /*1d00*/  @!P2 LOP3.LUT R37, R29, 0x7ff00000, RZ, 0xc0, !PT ;  /* 0x7ff000001d25a812 */ /* 0x000fe200078ec0ff */
[----:B------:R-:W0:Y:S03]  /*1d10*/  MUFU.RCP64H R33, R31 ;  /* 0x0000001f00217308 */ /* 0x000e260000001800 */
[----:B------:R-:W-:-:S02]  /*1d20*/  @!P2 ISETP.GE.U32.AND P3, PT, R40, R37, PT ;  /* 0x000000252800a20c */ /* 0x000fc40003f66070 */
[----:B------:R-:W-:Y:S02]  /*1d30*/  @!P0 LOP3.LUT R43, R31, 0x7ff00000, RZ, 0xc0, !PT ;  /* 0x7ff000001f2b8812 */ /* 0x000fe400078ec0ff */
[----:B------:R-:W-:Y:S02]  /*1d40*/  @!P2 SEL R37, R41, 0x63400000, !P3 ;  /* 0x634000002925a807 */ /* 0x000fe40005800000 */
[----:B------:R-:W-:Y:S02]  /*1d50*/  IADD3 R45, PT, PT, R43, -0x1, RZ ;  /* 0xffffffff2b2d7810 */ /* 0x000fe40007ffe0ff */
[----:B------:R-:W-:-:S04]  /*1d60*/  @!P2 LOP3.LUT R37, R37, 0x80000000, R27, 0xf8, !PT ;  /* 0x800000002525a812 */ /* 0x000fc800078ef81b */
[----:B------:R-:W-:Y:S01]  /*1d70*/  @!P2 LOP3.LUT R37, R37, 0x100000, RZ, 0xfc, !PT ;  /* 0x001000002525a812 */ /* 0x000fe200078efcff */
[----:B0-----:R-:W-:-:S08]  /*1d80*/  DFMA R34, R32, -R30, 1 ;  /* 0x3ff000002022742b */ /* 0x001fd0000000081e */
[----:B------:R-:W-:-:S08]  /*1d90*/  DFMA R34, R34, R34, R34 ;  /* 0x000000222222722b */ /* 0x000fd00000000022 */
[----:B------:R-:W-:Y:S01]  /*1da0*/  DFMA R34, R32, R34, R32 ;  /* 0x000000222022722b */ /* 0x000fe20000000020 */
[----:B------:R-:W-:Y:S01]  /*1db0*/  SEL R33, R41, 0x63400000, !P1 ;  /* 0x6340000029217807 */ /* 0x000fe20004800000 */
[----:B------:R-:W-:-:S03]  /*1dc0*/  IMAD.MOV.U32 R32, RZ, RZ, R26 ;  /* 0x000000ffff207224 */ /* 0x000fc600078e001a */
[----:B------:R-:W-:-:S03]  /*1dd0*/  LOP3.LUT R33, R33, 0x800fffff, R27, 0xf8, !PT ;  /* 0x800fffff21217812 */ /* 0x000fc600078ef81b */
[----:B------:R-:W-:-:S03]  /*1de0*/  DFMA R38, R34, -R30, 1 ;  /* 0x3ff000002226742b */ /* 0x000fc6000000081e */
[----:B------:R-:W-:-:S05]  /*1df0*/  @!P2 DFMA R32, R32, 2, -R36 ;  /* 0x400000002020a82b */ /* 0x000fca0000000824 */
[----:B------:R-:W-:-:S05]  /*1e00*/  DFMA R38, R34, R38, R34 ;  /* 0x000000262226722b */ /* 0x000fca0000000022 */
[----:B------:R-:W-:-:S03]  /*1e10*/  @!P2 LOP3.LUT R44, R33, 0x7ff00000, RZ, 0xc0, !PT ;  /* 0x7ff00000212ca812 */ /* 0x000fc600078ec0ff */
[----:B------:R-:W-:Y:S02]  /*1e20*/  DMUL R34, R38, R32 ;  /* 0x0000002026227228 */ /* 0x000fe40000000000 */
[----:B------:R-:W-:-:S05]  /*1e30*/  VIADD R36, R44, 0xffffffff ;  /* 0xffffffff2c247836 */ /* 0x000fca0000000000 */
[----:B------:R-:W-:Y:S01]  /*1e40*/  ISETP.GT.U32.AND P0, PT, R36, 0x7feffffe, PT ;  /* 0x7feffffe2400780c */ /* 0x000fe20003f04070 */
[----:B------:R-:W-:-:S03]  /*1e50*/  DFMA R36, R34, -R30, R32 ;  /* 0x8000001e2224722b */ /* 0x000fc60000000020 */
[----:B------:R-:W-:-:S05]  /*1e60*/  ISETP.GT.U32.OR P0, PT, R45, 0x7feffffe, P0 ;  /* 0x7feffffe2d00780c */ /* 0x000fca0000704470 */
[----:B------:R-:W-:-:S08]  /*1e70*/  DFMA R36, R38, R36, R34 ;  /* 0x000000242624722b */ /* 0x000fd00000000022 */
[----:B------:R-:W-:Y:S05]  /*1e80*/  @P0 BRA `(.L_x_32) ;  /* 0x00000000006c0947 */ /* 0x000fea0003800000 */
[----:B------:R-:W-:-:S04]  /*1e90*/  LOP3.LUT R27, R29, 0x7ff00000, RZ, 0xc0, !PT ;  /* 0x7ff000001d1b7812 */ /* 0x000fc800078ec0ff */
[CC--:B------:R-:W-:Y:S02]  /*1ea0*/  VIADDMNMX R26, R40.reuse, -R27.reuse, 0xb9600000, !PT ;  /* 0xb9600000281a7446 */ /* 0x0c0fe4000780091b */
[----:B------:R-:W-:Y:S02]  /*1eb0*/  ISETP.GE.U32.AND P0, PT, R40, R27, PT ;  /* 0x0000001b2800720c */ /* 0x000fe40003f06070 */
[----:B------:R-:W-:Y:S02]  /*1ec0*/  VIMNMX R26, PT, PT, R26, 0x46a00000, PT ;  /* 0x46a000001a1a7848 */ /* 0x000fe40003fe0100 */
[----:B------:R-:W-:-:S05]  /*1ed0*/  SEL R41, R41, 0x63400000, !P0 ;  /* 0x6340000029297807 */ /* 0x000fca0004000000 */
[----:B------:R-:W-:Y:S02]  /*1ee0*/  IMAD.IADD R38, R26, 0x1, -R41 ;  /* 0x000000011a267824 */ /* 0x000fe400078e0a29 */
[----:B------:R-:W-:Y:S02]  /*1ef0*/  IMAD.MOV.U32 R26, RZ, RZ, RZ ;  /* 0x000000ffff1a7224 */ /* 0x000fe400078e00ff */
[----:B------:R-:W-:-:S06]  /*1f00*/  VIADD R27, R38, 0x7fe00000 ;  /* 0x7fe00000261b7836 */ /* 0x000fcc0000000000 */
[----:B------:R-:W-:-:S10]  /*1f10*/  DMUL R34, R36, R26 ;  /* 0x0000001a24227228 */ /* 0x000fd40000000000 */
[----:B------:R-:W-:-:S13]  /*1f20*/  FSETP.GTU.AND P0, PT, |R35|, 1.469367938527859385e-39, PT ;  /* 0x001000002300780b */ /* 0x000fda0003f0c200 */
[----:B------:R-:W-:Y:S05]  /*1f30*/  @P0 BRA `(.L_x_33) ;  /* 0x0000000000940947 */ /* 0x000fea0003800000 */
[----:B------:R-:W-:Y:S01]  /*1f40*/  DFMA R30, R36, -R30, R32 ;  /* 0x8000001e241e722b */ /* 0x000fe20000000020 */
[----:B------:R-:W-:-:S09]  /*1f50*/  IMAD.MOV.U32 R28, RZ, RZ, RZ ;  /* 0x000000ffff1c7224 */ /* 0x000fd200078e00ff */
[C---:B------:R-:W-:Y:S02]  /*1f60*/  FSETP.NEU.AND P0, PT, R31.reuse, RZ, PT ;  /* 0x000000ff1f00720b */ /* 0x040fe40003f0d000 */
[----:B------:R-:W-:-:S04]  /*1f70*/  LOP3.LUT R33, R31, 0x80000000, R29, 0x48, !PT ;  /* 0x800000001f217812 */ /* 0x000fc800078e481d */
[----:B------:R-:W-:-:S07]  /*1f80*/  LOP3.LUT R29, R33, R27, RZ, 0xfc, !PT ;  /* 0x0000001b211d7212 */ /* 0x000fce00078efcff */
[----:B------:R-:W-:Y:S05]  /*1f90*/  @!P0 BRA `(.L_x_33) ;  /* 0x00000000007c8947 */ /* 0x000fea0003800000 */
[----:B------:R-:W-:Y:S01]  /*1fa0*/  IMAD.MOV R27, RZ, RZ, -R38 ;  /* 0x000000ffff1b7224 */ /* 0x000fe200078e0a26 */
[----:B------:R-:W-:Y:S01]  /*1fb0*/  DMUL.RP R28, R36, R28 ;  /* 0x0000001c241c7228 */ /* 0x000fe20000008000 */
[----:B------:R-:W-:-:S06]  /*1fc0*/  IMAD.MOV.U32 R26, RZ, RZ, RZ ;  /* 0x000000ffff1a7224 */ /* 0x000fcc00078e00ff */
[----:B------:R-:W-:-:S03]  /*1fd0*/  DFMA R26, R34, -R26, R36 ;  /* 0x8000001a221a722b */ /* 0x000fc60000000024 */
[----:B------:R-:W-:-:S03]  /*1fe0*/  LOP3.LUT R33, R29, R33, RZ, 0x3c, !PT ;  /* 0x000000211d217212 */ /* 0x000fc600078e3cff */
[----:B------:R-:W-:-:S04]  /*1ff0*/  IADD3 R26, PT, PT, -R38, -0x43300000, RZ ;  /* 0xbcd00000261a7810 */ /* 0x000fc80007ffe1ff */
[----:B------:R-:W-:-:S04]  /*2000*/  FSETP.NEU.AND P0, PT, |R27|, R26, PT ;  /* 0x0000001a1b00720b */ /* 0x000fc80003f0d200 */
[----:B------:R-:W-:Y:S02]  /*2010*/  FSEL R34, R28, R34, !P0 ;  /* 0x000000221c227208 */ /* 0x000fe40004000000 */
[----:B------:R-:W-:Y:S01]  /*2020*/  FSEL R35, R33, R35, !P0 ;  /* 0x0000002321237208 */ /* 0x000fe20004000000 */
[----:B------:R-:W-:Y:S06]  /*2030*/  BRA `(.L_x_33) ;  /* 0x0000000000547947 */ /* 0x000fec0003800000 */
.L_x_32:
[----:B------:R-:W-:-:S14]  /*2040*/  DSETP.NAN.AND P0, PT, R26, R26, PT ;  /* 0x0000001a1a00722a */ /* 0x000fdc0003f08000 */
[----:B------:R-:W-:Y:S05]  /*2050*/  @P0 BRA `(.L_x_34) ;  /* 0x0000000000440947 */ /* 0x000fea0003800000 */
[----:B------:R-:W-:-:S14]  /*2060*/  DSETP.NAN.AND P0, PT, R28, R28, PT ;  /* 0x0000001c1c00722a */ /* 0x000fdc0003f08000 */
[----:B------:R-:W-:Y:S05]  /*2070*/  @P0 BRA `(.L_x_35) ;  /* 0x0000000000300947 */ /* 0x000fea0003800000 */
[----:B------:R-:W-:Y:S01]  /*2080*/  ISETP.NE.AND P0, PT, R44, R43, PT ;  /* 0x0000002b2c00720c */ /* 0x000fe20003f05270 */
[----:B------:R-:W-:Y:S01]  /*2090*/  IMAD.MOV.U32 R35, RZ, RZ, -0x80000 ;  /* 0xfff80000ff237424 */ /* 0x000fe200078e00ff */
[----:B------:R-:W-:-:S11]  /*20a0*/  MOV R34, 0x0 ;  /* 0x0000000000227802 */ /* 0x000fd60000000f00 */
[----:B------:R-:W-:Y:S05]  /*20b0*/  @!P0 BRA `(.L_x_33) ;  /* 0x0000000000348947 */ /* 0x000fea0003800000 */
[----:B------:R-:W-:Y:S02]  /*20c0*/  ISETP.NE.AND P0, PT, R44, 0x7ff00000, PT ;  /* 0x7ff000002c00780c */ /* 0x000fe40003f05270 */
[----:B------:R-:W-:Y:S02]  /*20d0*/  LOP3.LUT R35, R27, 0x80000000, R29, 0x48, !PT ;  /* 0x800000001b237812 */ /* 0x000fe400078e481d */
[----:B------:R-:W-:-:S13]  /*20e0*/  ISETP.EQ.OR P0, PT, R43, RZ, !P0 ;  /* 0x000000ff2b00720c */ /* 0x000fda0004702670 */
[----:B------:R-:W-:Y:S01]  /*20f0*/  @P0 LOP3.LUT R26, R35, 0x7ff00000, RZ, 0xfc, !PT ;  /* 0x7ff00000231a0812 */ /* 0x000fe200078efcff */
[----:B------:R-:W-:Y:S02]  /*2100*/  @!P0 IMAD.MOV.U32 R34, RZ, RZ, RZ ;  /* 0x000000ffff228224 */ /* 0x000fe400078e00ff */
[----:B------:R-:W-:Y:S02]  /*2110*/  @P0 IMAD.MOV.U32 R34, RZ, RZ, RZ ;  /* 0x000000ffff220224 */ /* 0x000fe400078e00ff */
[----:B------:R-:W-:Y:S01]  /*2120*/  @P0 IMAD.MOV.U32 R35, RZ, RZ, R26 ;  /* 0x000000ffff230224 */ /* 0x000fe200078e001a */
[----:B------:R-:W-:Y:S06]  /*2130*/  BRA `(.L_x_33) ;  /* 0x0000000000147947 */ /* 0x000fec0003800000 */
.L_x_35:
[----:B------:R-:W-:Y:S01]  /*2140*/  LOP3.LUT R35, R29, 0x80000, RZ, 0xfc, !PT ;  /* 0x000800001d237812 */ /* 0x000fe200078efcff */
[----:B------:R-:W-:Y:S01]  /*2150*/  IMAD.MOV.U32 R34, RZ, RZ, R28 ;  /* 0x000000ffff227224 */ /* 0x000fe200078e001c */
[----:B------:R-:W-:Y:S06]  /*2160*/  BRA `(.L_x_33) ;  /* 0x0000000000087947 */ /* 0x000fec0003800000 */
.L_x_34:
[----:B------:R-:W-:Y:S01]  /*2170*/  LOP3.LUT R35, R27, 0x80000, RZ, 0xfc, !PT ;  /* 0x000800001b237812 */ /* 0x000fe200078efcff */
[----:B------:R-:W-:-:S07]  /*2180*/  IMAD.MOV.U32 R34, RZ, RZ, R26 ;  /* 0x000000ffff227224 */ /* 0x000fce00078e001a */
.L_x_33:
[----:B------:R-:W-:Y:S05]  /*2190*/  BSYNC.RECONVERGENT B2 ;  /* 0x0000000000027941 */ /* 0x000fea0003800200 */
.L_x_31:
[----:B------:R-:W-:Y:S01]  /*21a0*/  MOV R26, R0 ;  /* 0x00000000001a7202 */ /* 0x000fe20000000f00 */
[----:B------:R-:W-:-:S04]  /*21b0*/  IMAD.MOV.U32 R27, RZ, RZ, 0x0 ;  /* 0x00000000ff1b7424 */ /* 0x000fc800078e00ff */
[----:B------:R-:W-:Y:S05]  /*21c0*/  RET.REL.NODEC R26 `(discretize_kernel) ;  /* 0xffffffdc1a8c7950 */ /* 0x000fea0003c3ffff */
        .weak           $__internal_2_$__cuda_sm20_dsqrt_rn_f64_mediumpath_v1
        .type           $__internal_2_$__cuda_sm20_dsqrt_rn_f64_mediumpath_v1,@function
        .size           $__internal_2_$__cuda_sm20_dsqrt_rn_f64_mediumpath_v1,($discretize_kernel$__internal_accurate_pow - $__internal_2_$__cuda_sm20_dsqrt_rn_f64_mediumpath_v1)
$__internal_2_$__cuda_sm20_dsqrt_rn_f64_mediumpath_v1:
[----:B------:R-:W-:Y:S01]  /*21d0*/  ISETP.GE.U32.AND P1, PT, R34, -0x3400000, PT ;  /* 0xfcc000002200780c */ /* 0x000fe20003f26070 */
[----:B------:R-:W-:Y:S01]  /*21e0*/  BSSY.RECONVERGENT B2, `(.L_x_36) ;  /* 0x0000026000027945 */ /* 0x000fe20003800200 */
[----:B------:R-:W-:Y:S02]  /*21f0*/  IMAD.MOV.U32 R27, RZ, RZ, R31 ;  /* 0x000000ffff1b7224 */ /* 0x000fe400078e001f */
[----:B------:R-:W-:Y:S02]  /*2200*/  IMAD.MOV.U32 R31, RZ, RZ, R33 ;  /* 0x000000ffff1f7224 */ /* 0x000fe400078e0021 */
[----:B------:R-:W-:-:S07]  /*2210*/  IMAD.MOV.U32 R34, RZ, RZ, R0 ;  /* 0x000000ffff227224 */ /* 0x000fce00078e0000 */
[----:B------:R-:W-:Y:S05]  /*2220*/  @!P1 BRA `(.L_x_37) ;  /* 0x0000000000209947 */ /* 0x000fea0003800000 */
[----:B------:R-:W-:-:S10]  /*2230*/  DFMA.RM R30, R30, R34, R28 ;  /* 0x000000221e1e722b */ /* 0x000fd4000000401c */
[----:B------:R-:W-:-:S05]  /*2240*/  IADD3 R28, P1, PT, R30, 0x1, RZ ;  /* 0x000000011e1c7810 */ /* 0x000fca0007f3e0ff */
[----:B------:R-:W-:-:S06]  /*2250*/  IMAD.X R29, RZ, RZ, R31, P1 ;  /* 0x000000ffff1d7224 */ /* 0x000fcc00008e061f */
[----:B------:R-:W-:-:S08]  /*2260*/  DFMA.RP R26, -R30, R28, R26 ;  /* 0x0000001c1e1a722b */ /* 0x000fd0000000811a */
[----:B------:R-:W-:-:S06]  /*2270*/  DSETP.GT.AND P1, PT, R26, RZ, PT ;  /* 0x000000ff1a00722a */ /* 0x000fcc0003f24000 */
[----:B------:R-:W-:Y:S02]  /*2280*/  FSEL R28, R28, R30, P1 ;  /* 0x0000001e1c1c7208 */ /* 0x000fe40000800000 */
[----:B------:R-:W-:Y:S01]  /*2290*/  FSEL R29, R29, R31, P1 ;  /* 0x0000001f1d1d7208 */ /* 0x000fe20000800000 */
[----:B------:R-:W-:Y:S06]  /*22a0*/  BRA `(.L_x_38) ;  /* 0x0000000000647947 */ /* 0x000fec0003800000 */
.L_x_37:
[----:B------:R-:W-:-:S14]  /*22b0*/  DSETP.NE.AND P1, PT, R26, RZ, PT ;  /* 0x000000ff1a00722a */ /* 0x000fdc0003f25000 */
[----:B------:R-:W-:Y:S05]  /*22c0*/  @!P1 BRA `(.L_x_39) ;  /* 0x0000000000589947 */ /* 0x000fea0003800000 */
[----:B------:R-:W-:-:S13]  /*22d0*/  ISETP.GE.AND P1, PT, R27, RZ, PT ;  /* 0x000000ff1b00720c */ /* 0x000fda0003f26270 */
[----:B------:R-:W-:Y:S01]  /*22e0*/  @!P1 IMAD.MOV.U32 R28, RZ, RZ, 0x0 ;  /* 0x00000000ff1c9424 */ /* 0x000fe200078e00ff */
[----:B------:R-:W-:Y:S01]  /*22f0*/  @!P1 MOV R29, 0xfff80000 ;  /* 0xfff80000001d9802 */ /* 0x000fe20000000f00 */
[----:B------:R-:W-:Y:S06]  /*2300*/  @!P1 BRA `(.L_x_38) ;  /* 0x00000000004c9947 */ /* 0x000fec0003800000 */
[----:B------:R-:W-:-:S13]  /*2310*/  ISETP.GT.AND P1, PT, R27, 0x7fefffff, PT ;  /* 0x7fefffff1b00780c */ /* 0x000fda0003f24270 */
[----:B------:R-:W-:Y:S05]  /*2320*/  @P1 BRA `(.L_x_39) ;  /* 0x0000000000401947 */ /* 0x000fea0003800000 */
[----:B------:R-:W-:Y:S01]  /*2330*/  DMUL R26, R26, 8.11296384146066816958e+31 ;  /* 0x469000001a1a7828 */ /* 0x000fe20000000000 */
[----:B------:R-:W-:Y:S02]  /*2340*/  IMAD.MOV.U32 R28, RZ, RZ, RZ ;  /* 0x000000ffff1c7224 */ /* 0x000fe400078e00ff */
[----:B------:R-:W-:Y:S02]  /*2350*/  IMAD.MOV.U32 R34, RZ, RZ, 0x0 ;  /* 0x00000000ff227424 */ /* 0x000fe400078e00ff */
[----:B------:R-:W-:Y:S01]  /*2360*/  IMAD.MOV.U32 R35, RZ, RZ, 0x3fd80000 ;  /* 0x3fd80000ff237424 */ /* 0x000fe200078e00ff */
[----:B------:R-:W0:Y:S02]  /*2370*/  MUFU.RSQ64H R29, R27 ;  /* 0x0000001b001d7308 */ /* 0x000e240000001c00 */
[----:B0-----:R-:W-:-:S08]  /*2380*/  DMUL R30, R28, R28 ;  /* 0x0000001c1c1e7228 */ /* 0x001fd00000000000 */
[----:B------:R-:W-:-:S08]  /*2390*/  DFMA R30, R26, -R30, 1 ;  /* 0x3ff000001a1e742b */ /* 0x000fd0000000081e */
[----:B------:R-:W-:Y:S02]  /*23a0*/  DFMA R34, R30, R34, 0.5 ;  /* 0x3fe000001e22742b */ /* 0x000fe40000000022 */
[----:B------:R-:W-:-:S08]  /*23b0*/  DMUL R30, R28, R30 ;  /* 0x0000001e1c1e7228 */ /* 0x000fd00000000000 */
[----:B------:R-:W-:-:S08]  /*23c0*/  DFMA R30, R34, R30, R28 ;  /* 0x0000001e221e722b */ /* 0x000fd0000000001c */
[----:B------:R-:W-:Y:S02]  /*23d0*/  DMUL R28, R26, R30 ;  /* 0x0000001e1a1c7228 */ /* 0x000fe40000000000 */
[----:B------:R-:W-:-:S06]  /*23e0*/  VIADD R31, R31, 0xfff00000 ;  /* 0xfff000001f1f7836 */ /* 0x000fcc0000000000 */
[----:B------:R-:W-:-:S08]  /*23f0*/  DFMA R34, R28, -R28, R26 ;  /* 0x8000001c1c22722b */ /* 0x000fd0000000001a */
[----:B------:R-:W-:-:S10]  /*2400*/  DFMA R28, R30, R34, R28 ;  /* 0x000000221e1c722b */ /* 0x000fd4000000001c */
[----:B------:R-:W-:Y:S01]  /*2410*/  VIADD R29, R29, 0xfcb00000 ;  /* 0xfcb000001d1d7836 */ /* 0x000fe20000000000 */
[----:B------:R-:W-:Y:S06]  /*2420*/  BRA `(.L_x_38) ;  /* 0x0000000000047947 */ /* 0x000fec0003800000 */
.L_x_39:
[----:B------:R-:W-:-:S11]  /*2430*/  DADD R28, R26, R26 ;  /* 0x000000001a1c7229 */ /* 0x000fd6000000001a */
.L_x_38:
[----:B------:R-:W-:Y:S05]  /*2440*/  BSYNC.RECONVERGENT B2 ;  /* 0x0000000000027941 */ /* 0x000fea0003800200 */
.L_x_36:
[----:B------:R-:W-:Y:S01]  /*2450*/  IMAD.MOV.U32 R33, RZ, RZ, 0x0 ;  /* 0x00000000ff217424 */ /* 0x000fe200078e00ff */
[----:B------:R-:W-:Y:S01]  /*2460*/  MOV R35, R29 ;  /* 0x0000001d00237202 */ /* 0x000fe20000000f00 */
[----:B------:R-:W-:Y:S02]  /*2470*/  IMAD.MOV.U32 R34, RZ, RZ, R28 ;  /* 0x000000ffff227224 */ /* 0x000fe400078e001c */
[----:B------:R-:W-:Y:S05]  /*2480*/  RET.REL.NODEC R32 `(discretize_kernel) ;  /* 0xffffffd820dc7950 */ /* 0x000fea0003c3ffff */
        .type           $discretize_kernel$__internal_accurate_pow,@function
        .size           $discretize_kernel$__internal_accurate_pow,(.L_x_45 - $discretize_kernel$__internal_accurate_pow)
$discretize_kernel$__internal_accurate_pow:
[----:B------:R-:W-:Y:S01]  /*2490*/  ISETP.GT.U32.AND P0, PT, R43, 0xfffff, PT ;  /* 0x000fffff2b00780c */ /* 0x000fe20003f04070 */
[--C-:B------:R-:W-:Y:S01]  /*24a0*/  IMAD.MOV.U32 R29, RZ, RZ, R43.reuse ;  /* 0x000000ffff1d7224 */ /* 0x100fe200078e002b */
[----:B------:R-:W-:Y:S01]  /*24b0*/  UMOV UR6, 0x7d2cafe2 ;  /* 0x7d2cafe200067882 */ /* 0x000fe20000000000 */
[--C-:B------:R-:W-:Y:S01]  /*24c0*/  IMAD.MOV.U32 R26, RZ, RZ, R43.reuse ;  /* 0x000000ffff1a7224 */ /* 0x100fe200078e002b */
[----:B------:R-:W-:Y:S01]  /*24d0*/  UMOV UR7, 0x3eb0f5ff ;  /* 0x3eb0f5ff00077882 */ /* 0x000fe20000000000 */
[----:B------:R-:W-:Y:S01]  /*24e0*/  IMAD.MOV.U32 R30, RZ, RZ, 0x41ad3b5a ;  /* 0x41ad3b5aff1e7424 */ /* 0x000fe200078e00ff */
[----:B------:R-:W-:Y:S01]  /*24f0*/  SHF.R.U32.HI R43, RZ, 0x14, R43 ;  /* 0x00000014ff2b7819 */ /* 0x000fe2000001162b */
[----:B------:R-:W-:Y:S01]  /*2500*/  IMAD.MOV.U32 R31, RZ, RZ, 0x3ed0f5d2 ;  /* 0x3ed0f5d2ff1f7424 */ /* 0x000fe200078e00ff */
[----:B------:R-:W-:Y:S01]  /*2510*/  UMOV UR8, 0x3b39803f ;  /* 0x3b39803f00087882 */ /* 0x000fe20000000000 */
[----:B------:R-:W-:-:S04]  /*2520*/  UMOV UR9, 0x3c7abc9e ;  /* 0x3c7abc9e00097882 */ /* 0x000fc80000000000 */
[----:B------:R-:W-:-:S10]  /*2530*/  @!P0 DMUL R38, R28, 1.80143985094819840000e+16 ;  /* 0x435000001c268828 */ /* 0x000fd40000000000 */
[----:B------:R-:W-:Y:S01]  /*2540*/  @!P0 IMAD.MOV.U32 R26, RZ, RZ, R39 ;  /* 0x000000ffff1a8224 */ /* 0x000fe200078e0027 */
[----:B------:R-:W-:Y:S01]  /*2550*/  @!P0 LEA.HI R43, R39, 0xffffffca, RZ, 0xc ;  /* 0xffffffca272b8811 */ /* 0x000fe200078f60ff */
[----:B------:R-:W-:-:S03]  /*2560*/  @!P0 IMAD.MOV.U32 R28, RZ, RZ, R38 ;  /* 0x000000ffff1c8224 */ /* 0x000fc600078e0026 */
[----:B------:R-:W-:-:S04]  /*2570*/  LOP3.LUT R26, R26, 0x800fffff, RZ, 0xc0, !PT ;  /* 0x800fffff1a1a7812 */ /* 0x000fc800078ec0ff */
[----:B------:R-:W-:Y:S01]  /*2580*/  LOP3.LUT R29, R26, 0x3ff00000, RZ, 0xfc, !PT ;  /* 0x3ff000001a1d7812 */ /* 0x000fe200078efcff */
[----:B------:R-:W-:-:S03]  /*2590*/  IMAD.MOV.U32 R26, RZ, RZ, RZ ;  /* 0x000000ffff1a7224 */ /* 0x000fc600078e00ff */
[----:B------:R-:W-:-:S13]  /*25a0*/  ISETP.GE.U32.AND P1, PT, R29, 0x3ff6a09f, PT ;  /* 0x3ff6a09f1d00780c */ /* 0x000fda0003f26070 */
[----:B------:R-:W-:-:S05]  /*25b0*/  @P1 VIADD R27, R29, 0xfff00000 ;  /* 0xfff000001d1b1836 */ /* 0x000fca0000000000 */
[----:B------:R-:W-:-:S06]  /*25c0*/  @P1 MOV R29, R27 ;  /* 0x0000001b001d1202 */ /* 0x000fcc0000000f00 */
[C---:B------:R-:W-:Y:S02]  /*25d0*/  DADD R34, R28.reuse, 1 ;  /* 0x3ff000001c227429 */ /* 0x040fe40000000000 */
[----:B------:R-:W-:-:S04]  /*25e0*/  DADD R28, R28, -1 ;  /* 0xbff000001c1c7429 */ /* 0x000fc80000000000 */
[----:B------:R-:W0:Y:S02]  /*25f0*/  MUFU.RCP64H R27, R35 ;  /* 0x00000023001b7308 */ /* 0x000e240000001800 */
[----:B0-----:R-:W-:-:S08]  /*2600*/  DFMA R32, -R34, R26, 1 ;  /* 0x3ff000002220742b */ /* 0x001fd0000000011a */
[----:B------:R-:W-:-:S08]  /*2610*/  DFMA R32, R32, R32, R32 ;  /* 0x000000202020722b */ /* 0x000fd00000000020 */
[----:B------:R-:W-:-:S08]  /*2620*/  DFMA R32, R26, R32, R26 ;  /* 0x000000201a20722b */ /* 0x000fd0000000001a */
[----:B------:R-:W-:-:S08]  /*2630*/  DMUL R26, R28, R32 ;  /* 0x000000201c1a7228 */ /* 0x000fd00000000000 */
[----:B------:R-:W-:-:S08]  /*2640*/  DFMA R26, R28, R32, R26 ;  /* 0x000000201c1a722b */ /* 0x000fd0000000001a */
[----:B------:R-:W-:-:S08]  /*2650*/  DMUL R40, R26, R26 ;  /* 0x0000001a1a287228 */ /* 0x000fd00000000000 */
[----:B------:R-:W-:Y:S01]  /*2660*/  DFMA R30, R40, UR6, R30 ;  /* 0x00000006281e7c2b */ /* 0x000fe2000800001e */
[----:B------:R-:W-:Y:S01]  /*2670*/  UMOV UR6, 0x75488a3f ;  /* 0x75488a3f00067882 */ /* 0x000fe20000000000 */
[----:B------:R-:W-:-:S06]  /*2680*/  UMOV UR7, 0x3ef3b20a ;  /* 0x3ef3b20a00077882 */ /* 0x000fcc0000000000 */
[----:B------:R-:W-:Y:S01]  /*2690*/  DFMA R36, R40, R30, UR6 ;  /* 0x0000000628247e2b */ /* 0x000fe2000800001e */
[----:B------:R-:W-:Y:S01]  /*26a0*/  UMOV UR6, 0xe4faecd5 ;  /* 0xe4faecd500067882 */ /* 0x000fe20000000000 */
[----:B------:R-:W-:Y:S01]  /*26b0*/  UMOV UR7, 0x3f1745cd ;  /* 0x3f1745cd00077882 */ /* 0x000fe20000000000 */
[----:B------:R-:W-:-:S05]  /*26c0*/  DADD R30, R28, -R26 ;  /* 0x000000001c1e7229 */ /* 0x000fca000000081a */
[----:B------:R-:W-:Y:S01]  /*26d0*/  DFMA R36, R40, R36, UR6 ;  /* 0x0000000628247e2b */ /* 0x000fe20008000024 */
[----:B------:R-:W-:Y:S01]  /*26e0*/  UMOV UR6, 0x258a578b ;  /* 0x258a578b00067882 */ /* 0x000fe20000000000 */
[----:B------:R-:W-:Y:S01]  /*26f0*/  UMOV UR7, 0x3f3c71c7 ;  /* 0x3f3c71c700077882 */ /* 0x000fe20000000000 */
[----:B------:R-:W-:-:S05]  /*2700*/  DADD R30, R30, R30 ;  /* 0x000000001e1e7229 */ /* 0x000fca000000001e */
[----:B------:R-:W-:Y:S01]  /*2710*/  DFMA R36, R40, R36, UR6 ;  /* 0x0000000628247e2b */ /* 0x000fe20008000024 */
[----:B------:R-:W-:Y:S01]  /*2720*/  UMOV UR6, 0x9242b910 ;  /* 0x9242b91000067882 */ /* 0x000fe20000000000 */
[----:B------:R-:W-:Y:S01]  /*2730*/  UMOV UR7, 0x3f624924 ;  /* 0x3f62492400077882 */ /* 0x000fe20000000000 */
[----:B------:R-:W-:-:S05]  /*2740*/  DFMA R30, R28, -R26, R30 ;  /* 0x8000001a1c1e722b */ /* 0x000fca000000001e */
[----:B------:R-:W-:Y:S01]  /*2750*/  DFMA R36, R40, R36, UR6 ;  /* 0x0000000628247e2b */ /* 0x000fe20008000024 */
[----:B------:R-:W-:Y:S01]  /*2760*/  UMOV UR6, 0x99999dfb ;  /* 0x99999dfb00067882 */ /* 0x000fe20000000000 */
[----:B------:R-:W-:Y:S01]  /*2770*/  UMOV UR7, 0x3f899999 ;  /* 0x3f89999900077882 */ /* 0x000fe20000000000 */
[----:B------:R-:W-:Y:S02]  /*2780*/  DMUL R30, R32, R30 ;  /* 0x0000001e201e7228 */ /* 0x000fe40000000000 */
[----:B------:R-:W-:-:S03]  /*2790*/  DMUL R32, R26, R26 ;  /* 0x0000001a1a207228 */ /* 0x000fc60000000000 */
[----:B------:R-:W-:Y:S01]  /*27a0*/  DFMA R36, R40, R36, UR6 ;  /* 0x0000000628247e2b */ /* 0x000fe20008000024 */
[----:B------:R-:W-:Y:S01]  /*27b0*/  UMOV UR6, 0x55555555 ;  /* 0x5555555500067882 */ /* 0x000fe20000000000 */
[----:B------:R-:W-:-:S03]  /*27c0*/  UMOV UR7, 0x3fb55555 ;  /* 0x3fb5555500077882 */ /* 0x000fc60000000000 */
[----:B------:R-:W-:Y:S02]  /*27d0*/  VIADD R39, R31, 0x100000 ;  /* 0x001000001f277836 */ /* 0x000fe40000000000 */
[----:B------:R-:W-:Y:S01]  /*27e0*/  IMAD.MOV.U32 R38, RZ, RZ, R30 ;  /* 0x000000ffff267224 */ /* 0x000fe200078e001e */
[----:B------:R-:W-:-:S08]  /*27f0*/  DFMA R28, R40, R36, UR6 ;  /* 0x00000006281c7e2b */ /* 0x000fd00008000024 */
[----:B------:R-:W-:Y:S01]  /*2800*/  DADD R34, -R28, UR6 ;  /* 0x000000061c227e29 */ /* 0x000fe20008000100 */
[----:B------:R-:W-:Y:S01]  /*2810*/  UMOV UR6, 0xb9e7b0 ;  /* 0x00b9e7b000067882 */ /* 0x000fe20000000000 */
[----:B------:R-:W-:-:S06]  /*2820*/  UMOV UR7, 0x3c46a4cb ;  /* 0x3c46a4cb00077882 */ /* 0x000fcc0000000000 */
[----:B------:R-:W-:Y:S02]  /*2830*/  DFMA R34, R40, R36, R34 ;  /* 0x000000242822722b */ /* 0x000fe40000000022 */
[C---:B------:R-:W-:Y:S02]  /*2840*/  DFMA R36, R26.reuse, R26, -R32 ;  /* 0x0000001a1a24722b */ /* 0x040fe40000000820 */
[----:B------:R-:W-:-:S06]  /*2850*/  DMUL R40, R26, R32 ;  /* 0x000000201a287228 */ /* 0x000fcc0000000000 */
[----:B------:R-:W-:Y:S02]  /*2860*/  DFMA R36, R26, R38, R36 ;  /* 0x000000261a24722b */ /* 0x000fe40000000024 */
[----:B------:R-:W-:Y:S01]  /*2870*/  DADD R38, R34, -UR6 ;  /* 0x8000000622267e29 */ /* 0x000fe20008000000 */
[----:B------:R-:W-:Y:S01]  /*2880*/  UMOV UR6, 0x80000000 ;  /* 0x8000000000067882 */ /* 0x000fe20000000000 */
[----:B------:R-:W-:Y:S01]  /*2890*/  DFMA R34, R26, R32, -R40 ;  /* 0x000000201a22722b */ /* 0x000fe20000000828 */
[----:B------:R-:W-:-:S07]  /*28a0*/  UMOV UR7, 0x43300000 ;  /* 0x4330000000077882 */ /* 0x000fce0000000000 */
[----:B------:R-:W-:Y:S02]  /*28b0*/  DFMA R34, R30, R32, R34 ;  /* 0x000000201e22722b */ /* 0x000fe40000000022 */
[----:B------:R-:W-:-:S06]  /*28c0*/  DADD R32, R28, R38 ;  /* 0x000000001c207229 */ /* 0x000fcc0000000026 */
[----:B------:R-:W-:Y:S02]  /*28d0*/  DFMA R34, R26, R36, R34 ;  /* 0x000000241a22722b */ /* 0x000fe40000000022 */
[----:B------:R-:W-:Y:S02]  /*28e0*/  DADD R36, R28, -R32 ;  /* 0x000000001c247229 */ /* 0x000fe40000000820 */
[----:B------:R-:W-:-:S06]  /*28f0*/  DMUL R28, R32, R40 ;  /* 0x00000028201c7228 */ /* 0x000fcc0000000000 */
[----:B------:R-:W-:Y:S02]  /*2900*/  DADD R38, R38, R36 ;  /* 0x0000000026267229 */ /* 0x000fe40000000024 */
[----:B------:R-:W-:-:S08]  /*2910*/  DFMA R36, R32, R40, -R28 ;  /* 0x000000282024722b */ /* 0x000fd0000000081c */
[----:B------:R-:W-:-:S08]  /*2920*/  DFMA R34, R32, R34, R36 ;  /* 0x000000222022722b */ /* 0x000fd00000000024 */
[----:B------:R-:W-:-:S08]  /*2930*/  DFMA R38, R38, R40, R34 ;  /* 0x000000282626722b */ /* 0x000fd00000000022 */
[----:B------:R-:W-:-:S08]  /*2940*/  DADD R34, R28, R38 ;  /* 0x000000001c227229 */ /* 0x000fd00000000026 */
[--C-:B------:R-:W-:Y:S02]  /*2950*/  DADD R32, R26, R34.reuse ;  /* 0x000000001a207229 */ /* 0x100fe40000000022 */
[----:B------:R-:W-:-:S06]  /*2960*/  DADD R28, R28, -R34 ;  /* 0x000000001c1c7229 */ /* 0x000fcc0000000822 */
[----:B------:R-:W-:Y:S02]  /*2970*/  DADD R26, R26, -R32 ;  /* 0x000000001a1a7229 */ /* 0x000fe40000000820 */
[----:B------:R-:W-:-:S06]  /*2980*/  DADD R28, R38, R28 ;  /* 0x00000000261c7229 */ /* 0x000fcc000000001c */
[----:B------:R-:W-:-:S08]  /*2990*/  DADD R26, R34, R26 ;  /* 0x00000000221a7229 */ /* 0x000fd0000000001a */
[----:B------:R-:W-:Y:S01]  /*29a0*/  DADD R26, R28, R26 ;  /* 0x000000001c1a7229 */ /* 0x000fe2000000001a */
[C---:B------:R-:W-:Y:S01]  /*29b0*/  VIADD R28, R43.reuse, 0xfffffc01 ;  /* 0xfffffc012b1c7836 */ /* 0x040fe20000000000 */
[----:B------:R-:W-:-:S06]  /*29c0*/  @P1 IADD3 R28, PT, PT, R43, -0x3fe, RZ ;  /* 0xfffffc022b1c1810 */ /* 0x000fcc0007ffe0ff */
[----:B------:R-:W-:Y:S01]  /*29d0*/  DADD R34, R30, R26 ;  /* 0x000000001e227229 */ /* 0x000fe2000000001a */
[----:B------:R-:W-:Y:S01]  /*29e0*/  LOP3.LUT R26, R28, 0x80000000, RZ, 0x3c, !PT ;  /* 0x800000001c1a7812 */ /* 0x000fe200078e3cff */
[----:B------:R-:W-:-:S06]  /*29f0*/  IMAD.MOV.U32 R27, RZ, RZ, 0x43300000 ;  /* 0x43300000ff1b7424 */ /* 0x000fcc00078e00ff */
[----:B------:R-:W-:Y:S02]  /*2a00*/  DADD R28, R32, R34 ;  /* 0x00000000201c7229 */ /* 0x000fe40000000022 */
[----:B------:R-:W-:Y:S01]  /*2a10*/  DADD R26, R26, -UR6 ;  /* 0x800000061a1a7e29 */ /* 0x000fe20008000000 */
[----:B------:R-:W-:Y:S01]  /*2a20*/  UMOV UR6, 0xfefa39ef ;  /* 0xfefa39ef00067882 */ /* 0x000fe20000000000 */
[----:B------:R-:W-:-:S04]  /*2a30*/  UMOV UR7, 0x3fe62e42 ;  /* 0x3fe62e4200077882 */ /* 0x000fc80000000000 */
[--C-:B------:R-:W-:Y:S02]  /*2a40*/  DADD R36, R32, -R28.reuse ;  /* 0x0000000020247229 */ /* 0x100fe4000000081c */
[----:B------:R-:W-:-:S06]  /*2a50*/  DFMA R30, R26, UR6, R28 ;  /* 0x000000061a1e7c2b */ /* 0x000fcc000800001c */
[----:B------:R-:W-:Y:S02]  /*2a60*/  DADD R36, R34, R36 ;  /* 0x0000000022247229 */ /* 0x000fe40000000024 */
[----:B------:R-:W-:-:S08]  /*2a70*/  DFMA R32, R26, -UR6, R30 ;  /* 0x800000061a207c2b */ /* 0x000fd0000800001e */
[----:B------:R-:W-:-:S08]  /*2a80*/  DADD R32, -R28, R32 ;  /* 0x000000001c207229 */ /* 0x000fd00000000120 */
[----:B------:R-:W-:-:S08]  /*2a90*/  DADD R28, R36, -R32 ;  /* 0x00000000241c7229 */ /* 0x000fd00000000820 */
[----:B------:R-:W-:-:S08]  /*2aa0*/  DFMA R28, R26, UR8, R28 ;  /* 0x000000081a1c7c2b */ /* 0x000fd0000800001c */
[----:B------:R-:W-:-:S08]  /*2ab0*/  DADD R26, R30, R28 ;  /* 0x000000001e1a7229 */ /* 0x000fd0000000001c */
[----:B------:R-:W-:Y:S02]  /*2ac0*/  DADD R30, R30, -R26 ;  /* 0x000000001e1e7229 */ /* 0x000fe4000000081a */
[----:B------:R-:W-:-:S06]  /*2ad0*/  DMUL R36, R26, 2 ;  /* 0x400000001a247828 */ /* 0x000fcc0000000000 */
[----:B------:R-:W-:Y:S02]  /*2ae0*/  DADD R30, R28, R30 ;  /* 0x000000001c1e7229 */ /* 0x000fe4000000001e */
[----:B------:R-:W-:Y:S01]  /*2af0*/  DFMA R34, R26, 2, -R36 ;  /* 0x400000001a22782b */ /* 0x000fe20000000824 */
[----:B------:R-:W-:Y:S02]  /*2b00*/  IMAD.MOV.U32 R26, RZ, RZ, 0x652b82fe ;  /* 0x652b82feff1a7424 */ /* 0x000fe400078e00ff */
[----:B------:R-:W-:-:S05]  /*2b10*/  IMAD.MOV.U32 R27, RZ, RZ, 0x3ff71547 ;  /* 0x3ff71547ff1b7424 */ /* 0x000fca00078e00ff */
[----:B------:R-:W-:-:S08]  /*2b20*/  DFMA R34, R30, 2, R34 ;  /* 0x400000001e22782b */ /* 0x000fd00000000022 */
[----:B------:R-:W-:-:S08]  /*2b30*/  DADD R28, R36, R34 ;  /* 0x00000000241c7229 */ /* 0x000fd00000000022 */
[----:B------:R-:W-:Y:S02]  /*2b40*/  DFMA R26, R28, R26, 6.75539944105574400000e+15 ;  /* 0x433800001c1a742b */ /* 0x000fe4000000001a */
[----:B------:R-:W-:Y:S01]  /*2b50*/  FSETP.GEU.AND P0, PT, |R29|, 4.1917929649353027344, PT ;  /* 0x4086232b1d00780b */ /* 0x000fe20003f0e200 */
[----:B------:R-:W-:-:S05]  /*2b60*/  DADD R36, R36, -R28 ;  /* 0x0000000024247229 */ /* 0x000fca000000081c */
[----:B------:R-:W-:-:S03]  /*2b70*/  DADD R32, R26, -6.75539944105574400000e+15 ;  /* 0xc33800001a207429 */ /* 0x000fc60000000000 */
[----:B------:R-:W-:-:S05]  /*2b80*/  DADD R34, R34, R36 ;  /* 0x0000000022227229 */ /* 0x000fca0000000024 */
[----:B------:R-:W-:Y:S01]  /*2b90*/  DFMA R30, R32, -UR6, R28 ;  /* 0x80000006201e7c2b */ /* 0x000fe2000800001c */
[----:B------:R-:W-:Y:S01]  /*2ba0*/  UMOV UR6, 0x3b39803f ;  /* 0x3b39803f00067882 */ /* 0x000fe20000000000 */
[----:B------:R-:W-:-:S06]  /*2bb0*/  UMOV UR7, 0x3c7abc9e ;  /* 0x3c7abc9e00077882 */ /* 0x000fcc0000000000 */
[----:B------:R-:W-:Y:S01]  /*2bc0*/  DFMA R30, R32, -UR6, R30 ;  /* 0x80000006201e7c2b */ /* 0x000fe2000800001e */
[----:B------:R-:W-:Y:S01]  /*2bd0*/  UMOV UR6, 0x69ce2bdf ;  /* 0x69ce2bdf00067882 */ /* 0x000fe20000000000 */
[----:B------:R-:W-:Y:S01]  /*2be0*/  IMAD.MOV.U32 R32, RZ, RZ, -0x35dec16 ;  /* 0xfca213eaff207424 */ /* 0x000fe200078e00ff */
[----:B------:R-:W-:Y:S01]  /*2bf0*/  UMOV UR7, 0x3e5ade15 ;  /* 0x3e5ade1500077882 */ /* 0x000fe20000000000 */
[----:B------:R-:W-:-:S06]  /*2c00*/  IMAD.MOV.U32 R33, RZ, RZ, 0x3e928af3 ;  /* 0x3e928af3ff217424 */ /* 0x000fcc00078e00ff */
        /* <DEDUP_REMOVED lines=26> */
[----:B------:R-:W-:-:S10]  /*2db0*/  DFMA R32, R30, R32, 1 ;  /* 0x3ff000001e20742b */ /* 0x000fd40000000020 */
[----:B------:R-:W-:Y:S01]  /*2dc0*/  IMAD R31, R26, 0x100000, R33 ;  /* 0x001000001a1f7824 */ /* 0x000fe200078e0221 */
[----:B------:R-:W-:Y:S01]  /*2dd0*/  MOV R30, R32 ;  /* 0x00000020001e7202 */ /* 0x000fe20000000f00 */
[----:B------:R-:W-:Y:S06]  /*2de0*/  @!P0 BRA `(.L_x_40) ;  /* 0x0000000000308947 */ /* 0x000fec0003800000 */
[----:B------:R-:W-:Y:S01]  /*2df0*/  FSETP.GEU.AND P1, PT, |R29|, 4.2275390625, PT ;  /* 0x408748001d00780b */ /* 0x000fe20003f2e200 */
[C---:B------:R-:W-:Y:S02]  /*2e00*/  DADD R30, R28.reuse, +INF ;  /* 0x7ff000001c1e7429 */ /* 0x040fe40000000000 */
[----:B------:R-:W-:-:S08]  /*2e10*/  DSETP.GEU.AND P0, PT, R28, RZ, PT ;  /* 0x000000ff1c00722a */ /* 0x000fd00003f0e000 */
[----:B------:R-:W-:Y:S02]  /*2e20*/  FSEL R30, R30, RZ, P0 ;  /* 0x000000ff1e1e7208 */ /* 0x000fe40000000000 */
[----:B------:R-:W-:Y:S02]  /*2e30*/  @!P1 LEA.HI R27, R26, R26, RZ, 0x1 ;  /* 0x0000001a1a1b9211 */ /* 0x000fe400078f08ff */
[----:B------:R-:W-:Y:S02]  /*2e40*/  FSEL R31, R31, RZ, P0 ;  /* 0x000000ff1f1f7208 */ /* 0x000fe40000000000 */
[----:B------:R-:W-:-:S05]  /*2e50*/  @!P1 SHF.R.S32.HI R27, RZ, 0x1, R27 ;  /* 0x00000001ff1b9819 */ /* 0x000fca000001141b */
[----:B------:R-:W-:Y:S02]  /*2e60*/  @!P1 IMAD.IADD R26, R26, 0x1, -R27 ;  /* 0x000000011a1a9824 */ /* 0x000fe400078e0a1b */
[----:B------:R-:W-:-:S03]  /*2e70*/  @!P1 IMAD R33, R27, 0x100000, R33 ;  /* 0x001000001b219824 */ /* 0x000fc600078e0221 */
[----:B------:R-:W-:Y:S01]  /*2e80*/  @!P1 LEA R27, R26, 0x3ff00000, 0x14 ;  /* 0x3ff000001a1b9811 */ /* 0x000fe200078ea0ff */
[----:B------:R-:W-:-:S06]  /*2e90*/  @!P1 IMAD.MOV.U32 R26, RZ, RZ, RZ ;  /* 0x000000ffff1a9224 */ /* 0x000fcc00078e00ff */
[----:B------:R-:W-:-:S11]  /*2ea0*/  @!P1 DMUL R30, R32, R26 ;  /* 0x0000001a201e9228 */ /* 0x000fd60000000000 */
.L_x_40:
[----:B------:R-:W-:Y:S01]  /*2eb0*/  DFMA R34, R34, R30, R30 ;  /* 0x0000001e2222722b */ /* 0x000fe2000000001e */
[----:B------:R-:W-:Y:S01]  /*2ec0*/  IMAD.MOV.U32 R28, RZ, RZ, R0 ;  /* 0x000000ffff1c7224 */ /* 0x000fe200078e0000 */
[----:B------:R-:W-:Y:S01]  /*2ed0*/  DSETP.NEU.AND P0, PT, |R30|, +INF , PT ;  /* 0x7ff000001e00742a */ /* 0x000fe20003f0d200 */
[----:B------:R-:W-:-:S07]  /*2ee0*/  IMAD.MOV.U32 R29, RZ, RZ, 0x0 ;  /* 0x00000000ff1d7424 */ /* 0x000fce00078e00ff */
[----:B------:R-:W-:Y:S02]  /*2ef0*/  FSEL R26, R30, R34, !P0 ;  /* 0x000000221e1a7208 */ /* 0x000fe40004000000 */
[----:B------:R-:W-:Y:S01]  /*2f00*/  FSEL R30, R31, R35, !P0 ;  /* 0x000000231f1e7208 */ /* 0x000fe20004000000 */
[----:B------:R-:W-:Y:S06]  /*2f10*/  RET.REL.NODEC R28 `(discretize_kernel) ;  /* 0xffffffd01c387950 */ /* 0x000fec0003c3ffff */
.L_x_41:
[----:B------:R-:W-:-:S00]  /*2f20*/  BRA `(.L_x_41) ;  /* 0xfffffffc00fc7947 */ /* 0x000fc0000383ffff */
[----:B------:R-:W-:-:S00]  /*2f30*/  NOP ;  /* 0x0000000000007918 */ /* 0x000fc00000000000 */
        /* <DEDUP_REMOVED lines=12> */
.L_x_45:


//--------------------- .nv.shared.reserved.0     --------------------------
	.section	.nv.shared.reserved.0,"aw",@nobits
	.weak		__nv_reservedSMEM_offset_0_alias
	.size		__nv_reservedSMEM_offset_0_alias, 0, 64
	.other		__nv_reservedSMEM_offset_0_alias,@"STO_CUDA_RESERVED_SHARED STV_DEFAULT"
__nv_reservedSMEM_offset_0_alias:
	.zero		0
	.zero		64


//--------------------- .nv.constant0.discretize_kernel --------------------------
	.section	.nv.constant0.discretize_kernel,"a",@progbits
	.sectionflags	@""
	.align	4
.nv.constant0.discretize_kernel:
	.zero		936


//--------------------- SYMBOLS --------------------------

	.type		.nv.reservedSmem.offset0,@object
	.size		.nv.reservedSmem.offset0,0x4
